//
// Generated by NVIDIA NVVM Compiler
//
// Compiler Build ID: CL-36424714
// Cuda compilation tools, release 13.0, V13.0.88
// Based on NVVM 20.0.0
//

.version 9.0
.target sm_100
.address_size 64

	// .globl	_Z6matmulPfS_S_iii
// _ZZ6matmulPfS_S_iiiE3A_s has been demoted
// _ZZ6matmulPfS_S_iiiE3B_s has been demoted

.visible .entry _Z6matmulPfS_S_iii(
	.param .u64 .ptr .align 1 _Z6matmulPfS_S_iii_param_0,
	.param .u64 .ptr .align 1 _Z6matmulPfS_S_iii_param_1,
	.param .u64 .ptr .align 1 _Z6matmulPfS_S_iii_param_2,
	.param .u32 _Z6matmulPfS_S_iii_param_3,
	.param .u32 _Z6matmulPfS_S_iii_param_4,
	.param .u32 _Z6matmulPfS_S_iii_param_5
)
{
	.reg .pred 	%p<3>;
	.reg .b32 	%r<28>;
	.reg .b32 	%f<105>;
	.reg .b64 	%rd<13>;
	// demoted variable
	.shared .align 4 .b8 _ZZ6matmulPfS_S_iiiE3A_s[4096];
	// demoted variable
	.shared .align 4 .b8 _ZZ6matmulPfS_S_iiiE3B_s[4096];
	ld.param.u64 	%rd3, [_Z6matmulPfS_S_iii_param_0];
	ld.param.u64 	%rd4, [_Z6matmulPfS_S_iii_param_1];
	ld.param.u64 	%rd5, [_Z6matmulPfS_S_iii_param_2];
	ld.param.u32 	%r13, [_Z6matmulPfS_S_iii_param_4];
	ld.param.u32 	%r14, [_Z6matmulPfS_S_iii_param_5];
	mov.u32 	%r15, %ctaid.y;
	mov.u32 	%r16, %ntid.y;
	mov.u32 	%r1, %tid.y;
	mad.lo.s32 	%r2, %r15, %r16, %r1;
	mov.u32 	%r17, %ctaid.x;
	mov.u32 	%r3, %ntid.x;
	mov.u32 	%r4, %tid.x;
	mad.lo.s32 	%r5, %r17, %r3, %r4;
	setp.lt.s32 	%p1, %r14, 1;
	mov.f32 	%f104, 0f00000000;
	@%p1 bra 	$L__BB0_3;
	mad.lo.s32 	%r6, %r14, %r2, %r4;
	shl.b32 	%r19, %r1, 7;
	mov.u32 	%r20, _ZZ6matmulPfS_S_iiiE3A_s;
	add.s32 	%r7, %r20, %r19;
	shl.b32 	%r21, %r4, 2;
	add.s32 	%r8, %r7, %r21;
	mov.u32 	%r22, _ZZ6matmulPfS_S_iiiE3B_s;
	add.s32 	%r10, %r22, %r21;
	add.s32 	%r9, %r10, %r19;
	cvta.to.global.u64 	%rd1, %rd3;
	cvta.to.global.u64 	%rd2, %rd4;
	mov.f32 	%f104, 0f00000000;
	mov.b32 	%r27, 0;
$L__BB0_2:
	add.s32 	%r23, %r6, %r27;
	mul.wide.u32 	%rd6, %r23, 4;
	add.s64 	%rd7, %rd1, %rd6;
	ld.global.f32 	%f6, [%rd7];
	st.shared.f32 	[%r8], %f6;
	add.s32 	%r24, %r27, %r1;
	mad.lo.s32 	%r25, %r24, %r13, %r5;
	mul.wide.u32 	%rd8, %r25, 4;
	add.s64 	%rd9, %rd2, %rd8;
	ld.global.f32 	%f7, [%rd9];
	st.shared.f32 	[%r9], %f7;
	bar.sync 	0;
	ld.shared.f32 	%f8, [%r7];
	ld.shared.f32 	%f9, [%r10];
	fma.rn.f32 	%f10, %f8, %f9, %f104;
	ld.shared.f32 	%f11, [%r7+4];
	ld.shared.f32 	%f12, [%r10+128];
	fma.rn.f32 	%f13, %f11, %f12, %f10;
	ld.shared.f32 	%f14, [%r7+8];
	ld.shared.f32 	%f15, [%r10+256];
	fma.rn.f32 	%f16, %f14, %f15, %f13;
	ld.shared.f32 	%f17, [%r7+12];
	ld.shared.f32 	%f18, [%r10+384];
	fma.rn.f32 	%f19, %f17, %f18, %f16;
	ld.shared.f32 	%f20, [%r7+16];
	ld.shared.f32 	%f21, [%r10+512];
	fma.rn.f32 	%f22, %f20, %f21, %f19;
	ld.shared.f32 	%f23, [%r7+20];
	ld.shared.f32 	%f24, [%r10+640];
	fma.rn.f32 	%f25, %f23, %f24, %f22;
	ld.shared.f32 	%f26, [%r7+24];
	ld.shared.f32 	%f27, [%r10+768];
	fma.rn.f32 	%f28, %f26, %f27, %f25;
	ld.shared.f32 	%f29, [%r7+28];
	ld.shared.f32 	%f30, [%r10+896];
	fma.rn.f32 	%f31, %f29, %f30, %f28;
	ld.shared.f32 	%f32, [%r7+32];
	ld.shared.f32 	%f33, [%r10+1024];
	fma.rn.f32 	%f34, %f32, %f33, %f31;
	ld.shared.f32 	%f35, [%r7+36];
	ld.shared.f32 	%f36, [%r10+1152];
	fma.rn.f32 	%f37, %f35, %f36, %f34;
	ld.shared.f32 	%f38, [%r7+40];
	ld.shared.f32 	%f39, [%r10+1280];
	fma.rn.f32 	%f40, %f38, %f39, %f37;
	ld.shared.f32 	%f41, [%r7+44];
	ld.shared.f32 	%f42, [%r10+1408];
	fma.rn.f32 	%f43, %f41, %f42, %f40;
	ld.shared.f32 	%f44, [%r7+48];
	ld.shared.f32 	%f45, [%r10+1536];
	fma.rn.f32 	%f46, %f44, %f45, %f43;
	ld.shared.f32 	%f47, [%r7+52];
	ld.shared.f32 	%f48, [%r10+1664];
	fma.rn.f32 	%f49, %f47, %f48, %f46;
	ld.shared.f32 	%f50, [%r7+56];
	ld.shared.f32 	%f51, [%r10+1792];
	fma.rn.f32 	%f52, %f50, %f51, %f49;
	ld.shared.f32 	%f53, [%r7+60];
	ld.shared.f32 	%f54, [%r10+1920];
	fma.rn.f32 	%f55, %f53, %f54, %f52;
	ld.shared.f32 	%f56, [%r7+64];
	ld.shared.f32 	%f57, [%r10+2048];
	fma.rn.f32 	%f58, %f56, %f57, %f55;
	ld.shared.f32 	%f59, [%r7+68];
	ld.shared.f32 	%f60, [%r10+2176];
	fma.rn.f32 	%f61, %f59, %f60, %f58;
	ld.shared.f32 	%f62, [%r7+72];
	ld.shared.f32 	%f63, [%r10+2304];
	fma.rn.f32 	%f64, %f62, %f63, %f61;
	ld.shared.f32 	%f65, [%r7+76];
	ld.shared.f32 	%f66, [%r10+2432];
	fma.rn.f32 	%f67, %f65, %f66, %f64;
	ld.shared.f32 	%f68, [%r7+80];
	ld.shared.f32 	%f69, [%r10+2560];
	fma.rn.f32 	%f70, %f68, %f69, %f67;
	ld.shared.f32 	%f71, [%r7+84];
	ld.shared.f32 	%f72, [%r10+2688];
	fma.rn.f32 	%f73, %f71, %f72, %f70;
	ld.shared.f32 	%f74, [%r7+88];
	ld.shared.f32 	%f75, [%r10+2816];
	fma.rn.f32 	%f76, %f74, %f75, %f73;
	ld.shared.f32 	%f77, [%r7+92];
	ld.shared.f32 	%f78, [%r10+2944];
	fma.rn.f32 	%f79, %f77, %f78, %f76;
	ld.shared.f32 	%f80, [%r7+96];
	ld.shared.f32 	%f81, [%r10+3072];
	fma.rn.f32 	%f82, %f80, %f81, %f79;
	ld.shared.f32 	%f83, [%r7+100];
	ld.shared.f32 	%f84, [%r10+3200];
	fma.rn.f32 	%f85, %f83, %f84, %f82;
	ld.shared.f32 	%f86, [%r7+104];
	ld.shared.f32 	%f87, [%r10+3328];
	fma.rn.f32 	%f88, %f86, %f87, %f85;
	ld.shared.f32 	%f89, [%r7+108];
	ld.shared.f32 	%f90, [%r10+3456];
	fma.rn.f32 	%f91, %f89, %f90, %f88;
	ld.shared.f32 	%f92, [%r7+112];
	ld.shared.f32 	%f93, [%r10+3584];
	fma.rn.f32 	%f94, %f92, %f93, %f91;
	ld.shared.f32 	%f95, [%r7+116];
	ld.shared.f32 	%f96, [%r10+3712];
	fma.rn.f32 	%f97, %f95, %f96, %f94;
	ld.shared.f32 	%f98, [%r7+120];
	ld.shared.f32 	%f99, [%r10+3840];
	fma.rn.f32 	%f100, %f98, %f99, %f97;
	ld.shared.f32 	%f101, [%r7+124];
	ld.shared.f32 	%f102, [%r10+3968];
	fma.rn.f32 	%f104, %f101, %f102, %f100;
	bar.sync 	0;
	add.s32 	%r27, %r27, %r3;
	setp.lt.s32 	%p2, %r27, %r14;
	@%p2 bra 	$L__BB0_2;
$L__BB0_3:
	cvta.to.global.u64 	%rd10, %rd5;
	mad.lo.s32 	%r26, %r13, %r2, %r5;
	mul.wide.s32 	%rd11, %r26, 4;
	add.s64 	%rd12, %rd10, %rd11;
	st.global.f32 	[%rd12], %f104;
	ret;

}
	// .globl	_Z7softmaxPfS_ii
.visible .entry _Z7softmaxPfS_ii(
	.param .u64 .ptr .align 1 _Z7softmaxPfS_ii_param_0,
	.param .u64 .ptr .align 1 _Z7softmaxPfS_ii_param_1,
	.param .u32 _Z7softmaxPfS_ii_param_2,
	.param .u32 _Z7softmaxPfS_ii_param_3
)
{
	.reg .pred 	%p<29>;
	.reg .b32 	%r<123>;
	.reg .b32 	%f<366>;
	.reg .b64 	%rd<37>;

	ld.param.u64 	%rd7, [_Z7softmaxPfS_ii_param_0];
	ld.param.u64 	%rd8, [_Z7softmaxPfS_ii_param_1];
	ld.param.u32 	%r59, [_Z7softmaxPfS_ii_param_2];
	ld.param.u32 	%r58, [_Z7softmaxPfS_ii_param_3];
	cvta.to.global.u64 	%rd1, %rd7;
	cvta.to.global.u64 	%rd2, %rd8;
	mov.u32 	%r60, %ctaid.x;
	mov.u32 	%r61, %ntid.x;
	mov.u32 	%r62, %tid.x;
	mad.lo.s32 	%r1, %r60, %r61, %r62;
	setp.ge.s32 	%p1, %r1, %r59;
	@%p1 bra 	$L__BB1_39;
	setp.lt.s32 	%p2, %r58, 1;
	mov.f32 	%f356, 0fFF800000;
	@%p2 bra 	$L__BB1_14;
	mul.lo.s32 	%r2, %r58, %r1;
	and.b32  	%r3, %r58, 15;
	setp.lt.u32 	%p3, %r58, 16;
	mov.f32 	%f356, 0fFF800000;
	mov.b32 	%r104, 0;
	@%p3 bra 	$L__BB1_5;
	and.b32  	%r104, %r58, 2147483632;
	neg.s32 	%r110, %r104;
	add.s64 	%rd3, %rd1, 32;
	mov.f32 	%f356, 0fFF800000;
	mov.u32 	%r109, %r2;
$L__BB1_4:
	.pragma "nounroll";
	mul.wide.s32 	%rd9, %r109, 4;
	add.s64 	%rd10, %rd3, %rd9;
	ld.global.f32 	%f30, [%rd10+-32];
	max.f32 	%f31, %f356, %f30;
	ld.global.f32 	%f32, [%rd10+-28];
	max.f32 	%f33, %f31, %f32;
	ld.global.f32 	%f34, [%rd10+-24];
	max.f32 	%f35, %f33, %f34;
	ld.global.f32 	%f36, [%rd10+-20];
	max.f32 	%f37, %f35, %f36;
	ld.global.f32 	%f38, [%rd10+-16];
	max.f32 	%f39, %f37, %f38;
	ld.global.f32 	%f40, [%rd10+-12];
	max.f32 	%f41, %f39, %f40;
	ld.global.f32 	%f42, [%rd10+-8];
	max.f32 	%f43, %f41, %f42;
	ld.global.f32 	%f44, [%rd10+-4];
	max.f32 	%f45, %f43, %f44;
	ld.global.f32 	%f46, [%rd10];
	max.f32 	%f47, %f45, %f46;
	ld.global.f32 	%f48, [%rd10+4];
	max.f32 	%f49, %f47, %f48;
	ld.global.f32 	%f50, [%rd10+8];
	max.f32 	%f51, %f49, %f50;
	ld.global.f32 	%f52, [%rd10+12];
	max.f32 	%f53, %f51, %f52;
	ld.global.f32 	%f54, [%rd10+16];
	max.f32 	%f55, %f53, %f54;
	ld.global.f32 	%f56, [%rd10+20];
	max.f32 	%f57, %f55, %f56;
	ld.global.f32 	%f58, [%rd10+24];
	max.f32 	%f59, %f57, %f58;
	ld.global.f32 	%f60, [%rd10+28];
	max.f32 	%f356, %f59, %f60;
	add.s32 	%r110, %r110, 16;
	add.s32 	%r109, %r109, 16;
	setp.eq.s32 	%p4, %r110, 0;
	@%p4 bra 	$L__BB1_5;
	bra.uni 	$L__BB1_4;
$L__BB1_5:
	setp.eq.s32 	%p5, %r3, 0;
	@%p5 bra 	$L__BB1_14;
	and.b32  	%r7, %r58, 7;
	setp.lt.u32 	%p6, %r3, 8;
	@%p6 bra 	$L__BB1_8;
	add.s32 	%r64, %r104, %r2;
	mul.wide.s32 	%rd11, %r64, 4;
	add.s64 	%rd12, %rd1, %rd11;
	ld.global.f32 	%f62, [%rd12];
	max.f32 	%f63, %f356, %f62;
	ld.global.f32 	%f64, [%rd12+4];
	max.f32 	%f65, %f63, %f64;
	ld.global.f32 	%f66, [%rd12+8];
	max.f32 	%f67, %f65, %f66;
	ld.global.f32 	%f68, [%rd12+12];
	max.f32 	%f69, %f67, %f68;
	ld.global.f32 	%f70, [%rd12+16];
	max.f32 	%f71, %f69, %f70;
	ld.global.f32 	%f72, [%rd12+20];
	max.f32 	%f73, %f71, %f72;
	ld.global.f32 	%f74, [%rd12+24];
	max.f32 	%f75, %f73, %f74;
	ld.global.f32 	%f76, [%rd12+28];
	max.f32 	%f356, %f75, %f76;
	add.s32 	%r104, %r104, 8;
$L__BB1_8:
	setp.eq.s32 	%p7, %r7, 0;
	@%p7 bra 	$L__BB1_14;
	and.b32  	%r10, %r58, 3;
	setp.lt.u32 	%p8, %r7, 4;
	@%p8 bra 	$L__BB1_11;
	add.s32 	%r65, %r104, %r2;
	mul.wide.s32 	%rd13, %r65, 4;
	add.s64 	%rd14, %rd1, %rd13;
	ld.global.f32 	%f78, [%rd14];
	max.f32 	%f79, %f356, %f78;
	ld.global.f32 	%f80, [%rd14+4];
	max.f32 	%f81, %f79, %f80;
	ld.global.f32 	%f82, [%rd14+8];
	max.f32 	%f83, %f81, %f82;
	ld.global.f32 	%f84, [%rd14+12];
	max.f32 	%f356, %f83, %f84;
	add.s32 	%r104, %r104, 4;
$L__BB1_11:
	setp.eq.s32 	%p9, %r10, 0;
	@%p9 bra 	$L__BB1_14;
	add.s32 	%r108, %r104, %r2;
	neg.s32 	%r107, %r10;
$L__BB1_13:
	.pragma "nounroll";
	mul.wide.s32 	%rd15, %r108, 4;
	add.s64 	%rd16, %rd1, %rd15;
	ld.global.f32 	%f85, [%rd16];
	max.f32 	%f356, %f356, %f85;
	add.s32 	%r108, %r108, 1;
	add.s32 	%r107, %r107, 1;
	setp.ne.s32 	%p10, %r107, 0;
	@%p10 bra 	$L__BB1_13;
$L__BB1_14:
	setp.lt.s32 	%p11, %r58, 1;
	mov.f32 	%f364, 0f00000000;
	@%p11 bra 	$L__BB1_26;
	mul.lo.s32 	%r19, %r58, %r1;
	and.b32  	%r20, %r58, 7;
	setp.lt.u32 	%p12, %r58, 8;
	mov.f32 	%f364, 0f00000000;
	mov.b32 	%r111, 0;
	@%p12 bra 	$L__BB1_18;
	and.b32  	%r111, %r58, 2147483640;
	neg.s32 	%r115, %r111;
	add.s64 	%rd4, %rd1, 16;
	add.s64 	%rd5, %rd2, 16;
	mov.f32 	%f364, 0f00000000;
	mov.u32 	%r114, %r19;
$L__BB1_17:
	.pragma "nounroll";
	mul.wide.s32 	%rd17, %r114, 4;
	add.s64 	%rd18, %rd4, %rd17;
	add.s64 	%rd19, %rd5, %rd17;
	ld.global.f32 	%f90, [%rd18+-16];
	sub.f32 	%f91, %f90, %f356;
	fma.rn.f32 	%f92, %f91, 0f3BBB989D, 0f3F000000;
	cvt.sat.f32.f32 	%f93, %f92;
	mov.f32 	%f94, 0f4B400001;
	mov.f32 	%f95, 0f437C0000;
	fma.rm.f32 	%f96, %f93, %f95, %f94;
	add.f32 	%f97, %f96, 0fCB40007F;
	neg.f32 	%f98, %f97;
	fma.rn.f32 	%f99, %f91, 0f3FB8AA3B, %f98;
	fma.rn.f32 	%f100, %f91, 0f32A57060, %f99;
	mov.b32 	%r67, %f96;
	shl.b32 	%r68, %r67, 23;
	mov.b32 	%f101, %r68;
	ex2.approx.ftz.f32 	%f102, %f100;
	mul.f32 	%f103, %f102, %f101;
	st.global.f32 	[%rd19+-16], %f103;
	add.f32 	%f104, %f364, %f103;
	ld.global.f32 	%f105, [%rd18+-12];
	sub.f32 	%f106, %f105, %f356;
	fma.rn.f32 	%f107, %f106, 0f3BBB989D, 0f3F000000;
	cvt.sat.f32.f32 	%f108, %f107;
	fma.rm.f32 	%f109, %f108, %f95, %f94;
	add.f32 	%f110, %f109, 0fCB40007F;
	neg.f32 	%f111, %f110;
	fma.rn.f32 	%f112, %f106, 0f3FB8AA3B, %f111;
	fma.rn.f32 	%f113, %f106, 0f32A57060, %f112;
	mov.b32 	%r69, %f109;
	shl.b32 	%r70, %r69, 23;
	mov.b32 	%f114, %r70;
	ex2.approx.ftz.f32 	%f115, %f113;
	mul.f32 	%f116, %f115, %f114;
	st.global.f32 	[%rd19+-12], %f116;
	add.f32 	%f117, %f104, %f116;
	ld.global.f32 	%f118, [%rd18+-8];
	sub.f32 	%f119, %f118, %f356;
	fma.rn.f32 	%f120, %f119, 0f3BBB989D, 0f3F000000;
	cvt.sat.f32.f32 	%f121, %f120;
	fma.rm.f32 	%f122, %f121, %f95, %f94;
	add.f32 	%f123, %f122, 0fCB40007F;
	neg.f32 	%f124, %f123;
	fma.rn.f32 	%f125, %f119, 0f3FB8AA3B, %f124;
	fma.rn.f32 	%f126, %f119, 0f32A57060, %f125;
	mov.b32 	%r71, %f122;
	shl.b32 	%r72, %r71, 23;
	mov.b32 	%f127, %r72;
	ex2.approx.ftz.f32 	%f128, %f126;
	mul.f32 	%f129, %f128, %f127;
	st.global.f32 	[%rd19+-8], %f129;
	add.f32 	%f130, %f117, %f129;
	ld.global.f32 	%f131, [%rd18+-4];
	sub.f32 	%f132, %f131, %f356;
	fma.rn.f32 	%f133, %f132, 0f3BBB989D, 0f3F000000;
	cvt.sat.f32.f32 	%f134, %f133;
	fma.rm.f32 	%f135, %f134, %f95, %f94;
	add.f32 	%f136, %f135, 0fCB40007F;
	neg.f32 	%f137, %f136;
	fma.rn.f32 	%f138, %f132, 0f3FB8AA3B, %f137;
	fma.rn.f32 	%f139, %f132, 0f32A57060, %f138;
	mov.b32 	%r73, %f135;
	shl.b32 	%r74, %r73, 23;
	mov.b32 	%f140, %r74;
	ex2.approx.ftz.f32 	%f141, %f139;
	mul.f32 	%f142, %f141, %f140;
	st.global.f32 	[%rd19+-4], %f142;
	add.f32 	%f143, %f130, %f142;
	ld.global.f32 	%f144, [%rd18];
	sub.f32 	%f145, %f144, %f356;
	fma.rn.f32 	%f146, %f145, 0f3BBB989D, 0f3F000000;
	cvt.sat.f32.f32 	%f147, %f146;
	fma.rm.f32 	%f148, %f147, %f95, %f94;
	add.f32 	%f149, %f148, 0fCB40007F;
	neg.f32 	%f150, %f149;
	fma.rn.f32 	%f151, %f145, 0f3FB8AA3B, %f150;
	fma.rn.f32 	%f152, %f145, 0f32A57060, %f151;
	mov.b32 	%r75, %f148;
	shl.b32 	%r76, %r75, 23;
	mov.b32 	%f153, %r76;
	ex2.approx.ftz.f32 	%f154, %f152;
	mul.f32 	%f155, %f154, %f153;
	st.global.f32 	[%rd19], %f155;
	add.f32 	%f156, %f143, %f155;
	ld.global.f32 	%f157, [%rd18+4];
	sub.f32 	%f158, %f157, %f356;
	fma.rn.f32 	%f159, %f158, 0f3BBB989D, 0f3F000000;
	cvt.sat.f32.f32 	%f160, %f159;
	fma.rm.f32 	%f161, %f160, %f95, %f94;
	add.f32 	%f162, %f161, 0fCB40007F;
	neg.f32 	%f163, %f162;
	fma.rn.f32 	%f164, %f158, 0f3FB8AA3B, %f163;
	fma.rn.f32 	%f165, %f158, 0f32A57060, %f164;
	mov.b32 	%r77, %f161;
	shl.b32 	%r78, %r77, 23;
	mov.b32 	%f166, %r78;
	ex2.approx.ftz.f32 	%f167, %f165;
	mul.f32 	%f168, %f167, %f166;
	st.global.f32 	[%rd19+4], %f168;
	add.f32 	%f169, %f156, %f168;
	ld.global.f32 	%f170, [%rd18+8];
	sub.f32 	%f171, %f170, %f356;
	fma.rn.f32 	%f172, %f171, 0f3BBB989D, 0f3F000000;
	cvt.sat.f32.f32 	%f173, %f172;
	fma.rm.f32 	%f174, %f173, %f95, %f94;
	add.f32 	%f175, %f174, 0fCB40007F;
	neg.f32 	%f176, %f175;
	fma.rn.f32 	%f177, %f171, 0f3FB8AA3B, %f176;
	fma.rn.f32 	%f178, %f171, 0f32A57060, %f177;
	mov.b32 	%r79, %f174;
	shl.b32 	%r80, %r79, 23;
	mov.b32 	%f179, %r80;
	ex2.approx.ftz.f32 	%f180, %f178;
	mul.f32 	%f181, %f180, %f179;
	st.global.f32 	[%rd19+8], %f181;
	add.f32 	%f182, %f169, %f181;
	ld.global.f32 	%f183, [%rd18+12];
	sub.f32 	%f184, %f183, %f356;
	fma.rn.f32 	%f185, %f184, 0f3BBB989D, 0f3F000000;
	cvt.sat.f32.f32 	%f186, %f185;
	fma.rm.f32 	%f187, %f186, %f95, %f94;
	add.f32 	%f188, %f187, 0fCB40007F;
	neg.f32 	%f189, %f188;
	fma.rn.f32 	%f190, %f184, 0f3FB8AA3B, %f189;
	fma.rn.f32 	%f191, %f184, 0f32A57060, %f190;
	mov.b32 	%r81, %f187;
	shl.b32 	%r82, %r81, 23;
	mov.b32 	%f192, %r82;
	ex2.approx.ftz.f32 	%f193, %f191;
	mul.f32 	%f194, %f193, %f192;
	st.global.f32 	[%rd19+12], %f194;
	add.f32 	%f364, %f182, %f194;
	add.s32 	%r115, %r115, 8;
	add.s32 	%r114, %r114, 8;
	setp.eq.s32 	%p13, %r115, 0;
	@%p13 bra 	$L__BB1_18;
	bra.uni 	$L__BB1_17;
$L__BB1_18:
	setp.eq.s32 	%p14, %r20, 0;
	@%p14 bra 	$L__BB1_26;
	and.b32  	%r28, %r58, 3;
	setp.lt.u32 	%p15, %r20, 4;
	@%p15 bra 	$L__BB1_21;
	add.s32 	%r83, %r111, %r19;
	mul.wide.s32 	%rd20, %r83, 4;
	add.s64 	%rd21, %rd1, %rd20;
	ld.global.f32 	%f196, [%rd21];
	sub.f32 	%f197, %f196, %f356;
	fma.rn.f32 	%f198, %f197, 0f3BBB989D, 0f3F000000;
	cvt.sat.f32.f32 	%f199, %f198;
	mov.f32 	%f200, 0f4B400001;
	mov.f32 	%f201, 0f437C0000;
	fma.rm.f32 	%f202, %f199, %f201, %f200;
	add.f32 	%f203, %f202, 0fCB40007F;
	neg.f32 	%f204, %f203;
	fma.rn.f32 	%f205, %f197, 0f3FB8AA3B, %f204;
	fma.rn.f32 	%f206, %f197, 0f32A57060, %f205;
	mov.b32 	%r84, %f202;
	shl.b32 	%r85, %r84, 23;
	mov.b32 	%f207, %r85;
	ex2.approx.ftz.f32 	%f208, %f206;
	mul.f32 	%f209, %f208, %f207;
	add.s64 	%rd22, %rd2, %rd20;
	st.global.f32 	[%rd22], %f209;
	add.f32 	%f210, %f364, %f209;
	ld.global.f32 	%f211, [%rd21+4];
	sub.f32 	%f212, %f211, %f356;
	fma.rn.f32 	%f213, %f212, 0f3BBB989D, 0f3F000000;
	cvt.sat.f32.f32 	%f214, %f213;
	fma.rm.f32 	%f215, %f214, %f201, %f200;
	add.f32 	%f216, %f215, 0fCB40007F;
	neg.f32 	%f217, %f216;
	fma.rn.f32 	%f218, %f212, 0f3FB8AA3B, %f217;
	fma.rn.f32 	%f219, %f212, 0f32A57060, %f218;
	mov.b32 	%r86, %f215;
	shl.b32 	%r87, %r86, 23;
	mov.b32 	%f220, %r87;
	ex2.approx.ftz.f32 	%f221, %f219;
	mul.f32 	%f222, %f221, %f220;
	st.global.f32 	[%rd22+4], %f222;
	add.f32 	%f223, %f210, %f222;
	ld.global.f32 	%f224, [%rd21+8];
	sub.f32 	%f225, %f224, %f356;
	fma.rn.f32 	%f226, %f225, 0f3BBB989D, 0f3F000000;
	cvt.sat.f32.f32 	%f227, %f226;
	fma.rm.f32 	%f228, %f227, %f201, %f200;
	add.f32 	%f229, %f228, 0fCB40007F;
	neg.f32 	%f230, %f229;
	fma.rn.f32 	%f231, %f225, 0f3FB8AA3B, %f230;
	fma.rn.f32 	%f232, %f225, 0f32A57060, %f231;
	mov.b32 	%r88, %f228;
	shl.b32 	%r89, %r88, 23;
	mov.b32 	%f233, %r89;
	ex2.approx.ftz.f32 	%f234, %f232;
	mul.f32 	%f235, %f234, %f233;
	st.global.f32 	[%rd22+8], %f235;
	add.f32 	%f236, %f223, %f235;
	ld.global.f32 	%f237, [%rd21+12];
	sub.f32 	%f238, %f237, %f356;
	fma.rn.f32 	%f239, %f238, 0f3BBB989D, 0f3F000000;
	cvt.sat.f32.f32 	%f240, %f239;
	fma.rm.f32 	%f241, %f240, %f201, %f200;
	add.f32 	%f242, %f241, 0fCB40007F;
	neg.f32 	%f243, %f242;
	fma.rn.f32 	%f244, %f238, 0f3FB8AA3B, %f243;
	fma.rn.f32 	%f245, %f238, 0f32A57060, %f244;
	mov.b32 	%r90, %f241;
	shl.b32 	%r91, %r90, 23;
	mov.b32 	%f246, %r91;
	ex2.approx.ftz.f32 	%f247, %f245;
	mul.f32 	%f248, %f247, %f246;
	st.global.f32 	[%rd22+12], %f248;
	add.f32 	%f364, %f236, %f248;
	add.s32 	%r111, %r111, 4;
$L__BB1_21:
	setp.eq.s32 	%p16, %r28, 0;
	@%p16 bra 	$L__BB1_26;
	setp.eq.s32 	%p17, %r28, 1;
	@%p17 bra 	$L__BB1_24;
	add.s32 	%r92, %r111, %r19;
	mul.wide.s32 	%rd23, %r92, 4;
	add.s64 	%rd24, %rd1, %rd23;
	ld.global.f32 	%f250, [%rd24];
	sub.f32 	%f251, %f250, %f356;
	fma.rn.f32 	%f252, %f251, 0f3BBB989D, 0f3F000000;
	cvt.sat.f32.f32 	%f253, %f252;
	mov.f32 	%f254, 0f4B400001;
	mov.f32 	%f255, 0f437C0000;
	fma.rm.f32 	%f256, %f253, %f255, %f254;
	add.f32 	%f257, %f256, 0fCB40007F;
	neg.f32 	%f258, %f257;
	fma.rn.f32 	%f259, %f251, 0f3FB8AA3B, %f258;
	fma.rn.f32 	%f260, %f251, 0f32A57060, %f259;
	mov.b32 	%r93, %f256;
	shl.b32 	%r94, %r93, 23;
	mov.b32 	%f261, %r94;
	ex2.approx.ftz.f32 	%f262, %f260;
	mul.f32 	%f263, %f262, %f261;
	add.s64 	%rd25, %rd2, %rd23;
	st.global.f32 	[%rd25], %f263;
	add.f32 	%f264, %f364, %f263;
	ld.global.f32 	%f265, [%rd24+4];
	sub.f32 	%f266, %f265, %f356;
	fma.rn.f32 	%f267, %f266, 0f3BBB989D, 0f3F000000;
	cvt.sat.f32.f32 	%f268, %f267;
	fma.rm.f32 	%f269, %f268, %f255, %f254;
	add.f32 	%f270, %f269, 0fCB40007F;
	neg.f32 	%f271, %f270;
	fma.rn.f32 	%f272, %f266, 0f3FB8AA3B, %f271;
	fma.rn.f32 	%f273, %f266, 0f32A57060, %f272;
	mov.b32 	%r95, %f269;
	shl.b32 	%r96, %r95, 23;
	mov.b32 	%f274, %r96;
	ex2.approx.ftz.f32 	%f275, %f273;
	mul.f32 	%f276, %f275, %f274;
	st.global.f32 	[%rd25+4], %f276;
	add.f32 	%f364, %f264, %f276;
	add.s32 	%r111, %r111, 2;
$L__BB1_24:
	and.b32  	%r97, %r58, 1;
	setp.eq.b32 	%p18, %r97, 1;
	not.pred 	%p19, %p18;
	@%p19 bra 	$L__BB1_26;
	add.s32 	%r98, %r111, %r19;
	mul.wide.s32 	%rd26, %r98, 4;
	add.s64 	%rd27, %rd1, %rd26;
	ld.global.f32 	%f277, [%rd27];
	sub.f32 	%f278, %f277, %f356;
	fma.rn.f32 	%f279, %f278, 0f3BBB989D, 0f3F000000;
	cvt.sat.f32.f32 	%f280, %f279;
	mov.f32 	%f281, 0f4B400001;
	mov.f32 	%f282, 0f437C0000;
	fma.rm.f32 	%f283, %f280, %f282, %f281;
	add.f32 	%f284, %f283, 0fCB40007F;
	neg.f32 	%f285, %f284;
	fma.rn.f32 	%f286, %f278, 0f3FB8AA3B, %f285;
	fma.rn.f32 	%f287, %f278, 0f32A57060, %f286;
	mov.b32 	%r99, %f283;
	shl.b32 	%r100, %r99, 23;
	mov.b32 	%f288, %r100;
	ex2.approx.ftz.f32 	%f289, %f287;
	mul.f32 	%f290, %f289, %f288;
	add.s64 	%rd28, %rd2, %rd26;
	st.global.f32 	[%rd28], %f290;
	add.f32 	%f364, %f364, %f290;
$L__BB1_26:
	setp.lt.s32 	%p20, %r58, 1;
	@%p20 bra 	$L__BB1_39;
	mul.lo.s32 	%r33, %r58, %r1;
	and.b32  	%r34, %r58, 15;
	setp.lt.u32 	%p21, %r58, 16;
	mov.b32 	%r118, 0;
	@%p21 bra 	$L__BB1_30;
	and.b32  	%r118, %r58, 2147483632;
	neg.s32 	%r117, %r118;
	add.s64 	%rd6, %rd2, 32;
	mov.u32 	%r116, %r33;
$L__BB1_29:
	.pragma "nounroll";
	mul.wide.s32 	%rd29, %r116, 4;
	add.s64 	%rd30, %rd6, %rd29;
	ld.global.f32 	%f291, [%rd30+-32];
	div.rn.f32 	%f292, %f291, %f364;
	st.global.f32 	[%rd30+-32], %f292;
	ld.global.f32 	%f293, [%rd30+-28];
	div.rn.f32 	%f294, %f293, %f364;
	st.global.f32 	[%rd30+-28], %f294;
	ld.global.f32 	%f295, [%rd30+-24];
	div.rn.f32 	%f296, %f295, %f364;
	st.global.f32 	[%rd30+-24], %f296;
	ld.global.f32 	%f297, [%rd30+-20];
	div.rn.f32 	%f298, %f297, %f364;
	st.global.f32 	[%rd30+-20], %f298;
	ld.global.f32 	%f299, [%rd30+-16];
	div.rn.f32 	%f300, %f299, %f364;
	st.global.f32 	[%rd30+-16], %f300;
	ld.global.f32 	%f301, [%rd30+-12];
	div.rn.f32 	%f302, %f301, %f364;
	st.global.f32 	[%rd30+-12], %f302;
	ld.global.f32 	%f303, [%rd30+-8];
	div.rn.f32 	%f304, %f303, %f364;
	st.global.f32 	[%rd30+-8], %f304;
	ld.global.f32 	%f305, [%rd30+-4];
	div.rn.f32 	%f306, %f305, %f364;
	st.global.f32 	[%rd30+-4], %f306;
	ld.global.f32 	%f307, [%rd30];
	div.rn.f32 	%f308, %f307, %f364;
	st.global.f32 	[%rd30], %f308;
	ld.global.f32 	%f309, [%rd30+4];
	div.rn.f32 	%f310, %f309, %f364;
	st.global.f32 	[%rd30+4], %f310;
	ld.global.f32 	%f311, [%rd30+8];
	div.rn.f32 	%f312, %f311, %f364;
	st.global.f32 	[%rd30+8], %f312;
	ld.global.f32 	%f313, [%rd30+12];
	div.rn.f32 	%f314, %f313, %f364;
	st.global.f32 	[%rd30+12], %f314;
	ld.global.f32 	%f315, [%rd30+16];
	div.rn.f32 	%f316, %f315, %f364;
	st.global.f32 	[%rd30+16], %f316;
	ld.global.f32 	%f317, [%rd30+20];
	div.rn.f32 	%f318, %f317, %f364;
	st.global.f32 	[%rd30+20], %f318;
	ld.global.f32 	%f319, [%rd30+24];
	div.rn.f32 	%f320, %f319, %f364;
	st.global.f32 	[%rd30+24], %f320;
	ld.global.f32 	%f321, [%rd30+28];
	div.rn.f32 	%f322, %f321, %f364;
	st.global.f32 	[%rd30+28], %f322;
	add.s32 	%r117, %r117, 16;
	add.s32 	%r116, %r116, 16;
	setp.ne.s32 	%p22, %r117, 0;
	@%p22 bra 	$L__BB1_29;
$L__BB1_30:
	setp.eq.s32 	%p23, %r34, 0;
	@%p23 bra 	$L__BB1_39;
	and.b32  	%r46, %r58, 7;
	setp.lt.u32 	%p24, %r34, 8;
	@%p24 bra 	$L__BB1_33;
	add.s32 	%r102, %r118, %r33;
	mul.wide.s32 	%rd31, %r102, 4;
	add.s64 	%rd32, %rd2, %rd31;
	ld.global.f32 	%f323, [%rd32];
	div.rn.f32 	%f324, %f323, %f364;
	st.global.f32 	[%rd32], %f324;
	ld.global.f32 	%f325, [%rd32+4];
	div.rn.f32 	%f326, %f325, %f364;
	st.global.f32 	[%rd32+4], %f326;
	ld.global.f32 	%f327, [%rd32+8];
	div.rn.f32 	%f328, %f327, %f364;
	st.global.f32 	[%rd32+8], %f328;
	ld.global.f32 	%f329, [%rd32+12];
	div.rn.f32 	%f330, %f329, %f364;
	st.global.f32 	[%rd32+12], %f330;
	ld.global.f32 	%f331, [%rd32+16];
	div.rn.f32 	%f332, %f331, %f364;
	st.global.f32 	[%rd32+16], %f332;
	ld.global.f32 	%f333, [%rd32+20];
	div.rn.f32 	%f334, %f333, %f364;
	st.global.f32 	[%rd32+20], %f334;
	ld.global.f32 	%f335, [%rd32+24];
	div.rn.f32 	%f336, %f335, %f364;
	st.global.f32 	[%rd32+24], %f336;
	ld.global.f32 	%f337, [%rd32+28];
	div.rn.f32 	%f338, %f337, %f364;
	st.global.f32 	[%rd32+28], %f338;
	add.s32 	%r118, %r118, 8;
$L__BB1_33:
	setp.eq.s32 	%p25, %r46, 0;
	@%p25 bra 	$L__BB1_39;
	and.b32  	%r49, %r58, 3;
	setp.lt.u32 	%p26, %r46, 4;
	@%p26 bra 	$L__BB1_36;
	add.s32 	%r103, %r118, %r33;
	mul.wide.s32 	%rd33, %r103, 4;
	add.s64 	%rd34, %rd2, %rd33;
	ld.global.f32 	%f339, [%rd34];
	div.rn.f32 	%f340, %f339, %f364;
	st.global.f32 	[%rd34], %f340;
	ld.global.f32 	%f341, [%rd34+4];
	div.rn.f32 	%f342, %f341, %f364;
	st.global.f32 	[%rd34+4], %f342;
	ld.global.f32 	%f343, [%rd34+8];
	div.rn.f32 	%f344, %f343, %f364;
	st.global.f32 	[%rd34+8], %f344;
	ld.global.f32 	%f345, [%rd34+12];
	div.rn.f32 	%f346, %f345, %f364;
	st.global.f32 	[%rd34+12], %f346;
	add.s32 	%r118, %r118, 4;
$L__BB1_36:
	setp.eq.s32 	%p27, %r49, 0;
	@%p27 bra 	$L__BB1_39;
	add.s32 	%r122, %r118, %r33;
	neg.s32 	%r121, %r49;
$L__BB1_38:
	.pragma "nounroll";
	mul.wide.s32 	%rd35, %r122, 4;
	add.s64 	%rd36, %rd2, %rd35;
	ld.global.f32 	%f347, [%rd36];
	div.rn.f32 	%f348, %f347, %f364;
	st.global.f32 	[%rd36], %f348;
	add.s32 	%r122, %r122, 1;
	add.s32 	%r121, %r121, 1;
	setp.ne.s32 	%p28, %r121, 0;
	@%p28 bra 	$L__BB1_38;
$L__BB1_39:
	ret;

}
	// .globl	_Z9transposePfS_ii
.visible .entry _Z9transposePfS_ii(
	.param .u64 .ptr .align 1 _Z9transposePfS_ii_param_0,
	.param .u64 .ptr .align 1 _Z9transposePfS_ii_param_1,
	.param .u32 _Z9transposePfS_ii_param_2,
	.param .u32 _Z9transposePfS_ii_param_3
)
{
	.reg .pred 	%p<4>;
	.reg .b32 	%r<13>;
	.reg .b32 	%f<2>;
	.reg .b64 	%rd<9>;

	ld.param.u64 	%rd1, [_Z9transposePfS_ii_param_0];
	ld.param.u64 	%rd2, [_Z9transposePfS_ii_param_1];
	ld.param.u32 	%r3, [_Z9transposePfS_ii_param_2];
	ld.param.u32 	%r4, [_Z9transposePfS_ii_param_3];
	mov.u32 	%r5, %ctaid.y;
	mov.u32 	%r6, %ntid.y;
	mov.u32 	%r7, %tid.y;
	mad.lo.s32 	%r1, %r5, %r6, %r7;
	mov.u32 	%r8, %ctaid.x;
	mov.u32 	%r9, %ntid.x;
	mov.u32 	%r10, %tid.x;
	mad.lo.s32 	%r2, %r8, %r9, %r10;
	setp.ge.s32 	%p1, %r1, %r3;
	setp.ge.s32 	%p2, %r2, %r4;
	or.pred  	%p3, %p1, %p2;
	@%p3 bra 	$L__BB2_2;
	cvta.to.global.u64 	%rd3, %rd1;
	cvta.to.global.u64 	%rd4, %rd2;
	mad.lo.s32 	%r11, %r4, %r1, %r2;
	mul.wide.s32 	%rd5, %r11, 4;
	add.s64 	%rd6, %rd3, %rd5;
	ld.global.f32 	%f1, [%rd6];
	mad.lo.s32 	%r12, %r3, %r2, %r1;
	mul.wide.s32 	%rd7, %r12, 4;
	add.s64 	%rd8, %rd4, %rd7;
	st.global.f32 	[%rd8], %f1;
$L__BB2_2:
	ret;

}
	// .globl	_Z12scale_kernelPffi
.visible .entry _Z12scale_kernelPffi(
	.param .u64 .ptr .align 1 _Z12scale_kernelPffi_param_0,
	.param .f32 _Z12scale_kernelPffi_param_1,
	.param .u32 _Z12scale_kernelPffi_param_2
)
{
	.reg .pred 	%p<2>;
	.reg .b32 	%r<6>;
	.reg .b32 	%f<4>;
	.reg .b64 	%rd<5>;

	ld.param.u64 	%rd1, [_Z12scale_kernelPffi_param_0];
	ld.param.f32 	%f1, [_Z12scale_kernelPffi_param_1];
	ld.param.u32 	%r2, [_Z12scale_kernelPffi_param_2];
	mov.u32 	%r3, %ctaid.x;
	mov.u32 	%r4, %ntid.x;
	mov.u32 	%r5, %tid.x;
	mad.lo.s32 	%r1, %r3, %r4, %r5;
	setp.ge.s32 	%p1, %r1, %r2;
	@%p1 bra 	$L__BB3_2;
	cvta.to.global.u64 	%rd2, %rd1;
	mul.wide.s32 	%rd3, %r1, 4;
	add.s64 	%rd4, %rd2, %rd3;
	ld.global.f32 	%f2, [%rd4];
	mul.f32 	%f3, %f1, %f2;
	st.global.f32 	[%rd4], %f3;
$L__BB3_2:
	ret;

}


// ===== COMPILED SASS (sm_100) =====

	.target	sm_100

	.elftype	@"ET_EXEC"


//--------------------- .note.nv.tkinfo           --------------------------
	.section	.note.nv.tkinfo,"",@"SHT_NOTE"
	.sectionflags	@"SHF_NOTE_NV_TKINFO"
	.tkinfo
        /*0018*/ 	.word	0x00000002
        /*0030*/ 	.string	""
        /*0030*/ 	.string	"ptxas"
        /*0030*/ 	.string	"Cuda compilation tools, release 13.0, V13.0.88"
        /*0030*/ 	.string	"Build cuda_13.0.r13.0/compiler.36424714_0"
        /*0030*/ 	.string	"-arch sm_100 -m 64 "



//--------------------- .note.nv.cuinfo           --------------------------
	.section	.note.nv.cuinfo,"",@"SHT_NOTE"
	.sectionflags	@"SHF_NOTE_NV_CUINFO"
        /*0018*/ 	.short	0x0002
        /*001a*/ 	.short	0x0064
        /*001c*/ 	.short	0x0082
	.zero		2


//--------------------- .nv.info                  --------------------------
	.section	.nv.info,"",@"SHT_CUDA_INFO"
	.align	4


	//----- nvinfo : EIATTR_REGCOUNT
	.align		4
        /*0000*/ 	.byte	0x04, 0x2f
        /*0002*/ 	.short	(.L_1 - .L_0)
	.align		4
.L_0:
        /*0004*/ 	.word	index@(_Z6matmulPfS_S_iii)
        /*0008*/ 	.word	0x00000020


	//----- nvinfo : EIATTR_FRAME_SIZE
	.align		4
.L_1:
        /*000c*/ 	.byte	0x04, 0x11
        /*000e*/ 	.short	(.L_3 - .L_2)
	.align		4
.L_2:
        /*0010*/ 	.word	index@(_Z6matmulPfS_S_iii)
        /*0014*/ 	.word	0x00000000


	//----- nvinfo : EIATTR_REGCOUNT
	.align		4
.L_3:
        /*0018*/ 	.byte	0x04, 0x2f
        /*001a*/ 	.short	(.L_5 - .L_4)
	.align		4
.L_4:
        /*001c*/ 	.word	index@(_Z7softmaxPfS_ii)
        /*0020*/ 	.word	0x0000001c


	//----- nvinfo : EIATTR_FRAME_SIZE
	.align		4
.L_5:
        /*0024*/ 	.byte	0x04, 0x11
        /*0026*/ 	.short	(.L_7 - .L_6)
	.align		4
.L_6:
        /*0028*/ 	.word	index@($__internal_0_$__cuda_sm3x_div_rn_noftz_f32_slowpath)
        /*002c*/ 	.word	0x00000000


	//----- nvinfo : EIATTR_FRAME_SIZE
	.align		4
.L_7:
        /*0030*/ 	.byte	0x04, 0x11
        /*0032*/ 	.short	(.L_9 - .L_8)
	.align		4
.L_8:
        /*0034*/ 	.word	index@(_Z7softmaxPfS_ii)
        /*0038*/ 	.word	0x00000000


	//----- nvinfo : EIATTR_REGCOUNT
	.align		4
.L_9:
        /*003c*/ 	.byte	0x04, 0x2f
        /*003e*/ 	.short	(.L_11 - .L_10)
	.align		4
.L_10:
        /*0040*/ 	.word	index@(_Z9transposePfS_ii)
        /*0044*/ 	.word	0x0000000a


	//----- nvinfo : EIATTR_FRAME_SIZE
	.align		4
.L_11:
        /*0048*/ 	.byte	0x04, 0x11
        /*004a*/ 	.short	(.L_13 - .L_12)
	.align		4
.L_12:
        /*004c*/ 	.word	index@(_Z9transposePfS_ii)
        /*0050*/ 	.word	0x00000000


	//----- nvinfo : EIATTR_REGCOUNT
	.align		4
.L_13:
        /*0054*/ 	.byte	0x04, 0x2f
        /*0056*/ 	.short	(.L_15 - .L_14)
	.align		4
.L_14:
        /*0058*/ 	.word	index@(_Z12scale_kernelPffi)
        /*005c*/ 	.word	0x00000008


	//----- nvinfo : EIATTR_FRAME_SIZE
	.align		4
.L_15:
        /*0060*/ 	.byte	0x04, 0x11
        /*0062*/ 	.short	(.L_17 - .L_16)
	.align		4
.L_16:
        /*0064*/ 	.word	index@(_Z12scale_kernelPffi)
        /*0068*/ 	.word	0x00000000


	//----- nvinfo : EIATTR_MIN_STACK_SIZE
	.align		4
.L_17:
        /*006c*/ 	.byte	0x04, 0x12
        /*006e*/ 	.short	(.L_19 - .L_18)
	.align		4
.L_18:
        /*0070*/ 	.word	index@(_Z12scale_kernelPffi)
        /*0074*/ 	.word	0x00000000


	//----- nvinfo : EIATTR_MIN_STACK_SIZE
	.align		4
.L_19:
        /*0078*/ 	.byte	0x04, 0x12
        /*007a*/ 	.short	(.L_21 - .L_20)
	.align		4
.L_20:
        /*007c*/ 	.word	index@(_Z9transposePfS_ii)
        /*0080*/ 	.word	0x00000000


	//----- nvinfo : EIATTR_MIN_STACK_SIZE
	.align		4
.L_21:
        /*0084*/ 	.byte	0x04, 0x12
        /*0086*/ 	.short	(.L_23 - .L_22)
	.align		4
.L_22:
        /*0088*/ 	.word	index@(_Z7softmaxPfS_ii)
        /*008c*/ 	.word	0x00000000


	//----- nvinfo : EIATTR_MIN_STACK_SIZE
	.align		4
.L_23:
        /*0090*/ 	.byte	0x04, 0x12
        /*0092*/ 	.short	(.L_25 - .L_24)
	.align		4
.L_24:
        /*0094*/ 	.word	index@(_Z6matmulPfS_S_iii)
        /*0098*/ 	.word	0x00000000
.L_25:


//--------------------- .nv.compat                --------------------------
	.section	.nv.compat,"",@"SHT_CUDA_COMPAT_INFO"
	.align	4
        /*0000*/ 	.byte	0x02, 0x09, 0x00, 0x00, 0x02, 0x02, 0x01, 0x00, 0x02, 0x05, 0x05, 0x00, 0x03, 0x07, 0x01, 0x01
        /*0010*/ 	.byte	0x02, 0x03, 0x00, 0x00, 0x02, 0x06, 0x01, 0x00, 0x04, 0x0b, 0x08, 0x00, 0x01, 0x00, 0x00, 0x00
        /*0020*/ 	.byte	0x00, 0x00, 0x00, 0x00


//--------------------- .nv.info._Z12scale_kernelPffi --------------------------
	.section	.nv.info._Z12scale_kernelPffi,"",@"SHT_CUDA_INFO"
	.sectionflags	@""
	.align	4


	//----- nvinfo : EIATTR_CUDA_API_VERSION
	.align		4
        /*0000*/ 	.byte	0x04, 0x37
        /*0002*/ 	.short	(.L_27 - .L_26)
.L_26:
        /*0004*/ 	.word	0x00000082


	//----- nvinfo : EIATTR_KPARAM_INFO
	.align		4
.L_27:
        /*0008*/ 	.byte	0x04, 0x17
        /*000a*/ 	.short	(.L_29 - .L_28)
.L_28:
        /*000c*/ 	.word	0x00000000
        /*0010*/ 	.short	0x0002
        /*0012*/ 	.short	0x000c
        /*0014*/ 	.byte	0x00, 0xf0, 0x11, 0x00


	//----- nvinfo : EIATTR_KPARAM_INFO
	.align		4
.L_29:
        /*0018*/ 	.byte	0x04, 0x17
        /*001a*/ 	.short	(.L_31 - .L_30)
.L_30:
        /*001c*/ 	.word	0x00000000
        /*0020*/ 	.short	0x0001
        /*0022*/ 	.short	0x0008
        /*0024*/ 	.byte	0x00, 0xf0, 0x11, 0x00


	//----- nvinfo : EIATTR_KPARAM_INFO
	.align		4
.L_31:
        /*0028*/ 	.byte	0x04, 0x17
        /*002a*/ 	.short	(.L_33 - .L_32)
.L_32:
        /*002c*/ 	.word	0x00000000
        /*0030*/ 	.short	0x0000
        /*0032*/ 	.short	0x0000
        /*0034*/ 	.byte	0x00, 0xf5, 0x21, 0x00


	//----- nvinfo : EIATTR_SPARSE_MMA_MASK
	.align		4
.L_33:
        /*0038*/ 	.byte	0x03, 0x50
        /*003a*/ 	.short	0x0000


	//----- nvinfo : EIATTR_MAXREG_COUNT
	.align		4
        /*003c*/ 	.byte	0x03, 0x1b
        /*003e*/ 	.short	0x00ff


	//----- nvinfo : EIATTR_MERCURY_ISA_VERSION
	.align		4
        /*0040*/ 	.byte	0x03, 0x5f
        /*0042*/ 	.short	0x0101


	//----- nvinfo : EIATTR_VRC_CTA_INIT_COUNT
	.align		4
        /*0044*/ 	.byte	0x02, 0x4a
	.zero		1
	.zero		1


	//----- nvinfo : EIATTR_EXIT_INSTR_OFFSETS
	.align		4
        /*0048*/ 	.byte	0x04, 0x1c
        /*004a*/ 	.short	(.L_35 - .L_34)


	//   ....[0]....
.L_34:
        /*004c*/ 	.word	0x00000070


	//   ....[1]....
        /*0050*/ 	.word	0x000000f0


	//----- nvinfo : EIATTR_CBANK_PARAM_SIZE
	.align		4
.L_35:
        /*0054*/ 	.byte	0x03, 0x19
        /*0056*/ 	.short	0x0010


	//----- nvinfo : EIATTR_PARAM_CBANK
	.align		4
        /*0058*/ 	.byte	0x04, 0x0a
        /*005a*/ 	.short	(.L_37 - .L_36)
	.align		4
.L_36:
        /*005c*/ 	.word	index@(.nv.constant0._Z12scale_kernelPffi)
        /*0060*/ 	.short	0x0380
        /*0062*/ 	.short	0x0010


	//----- nvinfo : EIATTR_SW_WAR
	.align		4
.L_37:
        /*0064*/ 	.byte	0x04, 0x36
        /*0066*/ 	.short	(.L_39 - .L_38)
.L_38:
        /*0068*/ 	.word	0x00000008
.L_39:


//--------------------- .nv.info._Z9transposePfS_ii --------------------------
	.section	.nv.info._Z9transposePfS_ii,"",@"SHT_CUDA_INFO"
	.sectionflags	@""
	.align	4


	//----- nvinfo : EIATTR_CUDA_API_VERSION
	.align		4
        /*0000*/ 	.byte	0x04, 0x37
        /*0002*/ 	.short	(.L_41 - .L_40)
.L_40:
        /*0004*/ 	.word	0x00000082


	//----- nvinfo : EIATTR_KPARAM_INFO
	.align		4
.L_41:
        /*0008*/ 	.byte	0x04, 0x17
        /*000a*/ 	.short	(.L_43 - .L_42)
.L_42:
        /*000c*/ 	.word	0x00000000
        /*0010*/ 	.short	0x0003
        /*0012*/ 	.short	0x0014
        /*0014*/ 	.byte	0x00, 0xf0, 0x11, 0x00


	//----- nvinfo : EIATTR_KPARAM_INFO
	.align		4
.L_43:
        /*0018*/ 	.byte	0x04, 0x17
        /*001a*/ 	.short	(.L_45 - .L_44)
.L_44:
        /*001c*/ 	.word	0x00000000
        /*0020*/ 	.short	0x0002
        /*0022*/ 	.short	0x0010
        /*0024*/ 	.byte	0x00, 0xf0, 0x11, 0x00


	//----- nvinfo : EIATTR_KPARAM_INFO
	.align		4
.L_45:
        /*0028*/ 	.byte	0x04, 0x17
        /*002a*/ 	.short	(.L_47 - .L_46)
.L_46:
        /*002c*/ 	.word	0x00000000
        /*0030*/ 	.short	0x0001
        /*0032*/ 	.short	0x0008
        /*0034*/ 	.byte	0x00, 0xf5, 0x21, 0x00


	//----- nvinfo : EIATTR_KPARAM_INFO
	.align		4
.L_47:
        /*0038*/ 	.byte	0x04, 0x17
        /*003a*/ 	.short	(.L_49 - .L_48)
.L_48:
        /*003c*/ 	.word	0x00000000
        /*0040*/ 	.short	0x0000
        /*0042*/ 	.short	0x0000
        /*0044*/ 	.byte	0x00, 0xf5, 0x21, 0x00


	//----- nvinfo : EIATTR_SPARSE_MMA_MASK
	.align		4
.L_49:
        /*0048*/ 	.byte	0x03, 0x50
        /*004a*/ 	.short	0x0000


	//----- nvinfo : EIATTR_MAXREG_COUNT
	.align		4
        /*004c*/ 	.byte	0x03, 0x1b
        /*004e*/ 	.short	0x00ff


	//----- nvinfo : EIATTR_MERCURY_ISA_VERSION
	.align		4
        /*0050*/ 	.byte	0x03, 0x5f
        /*0052*/ 	.short	0x0101


	//----- nvinfo : EIATTR_VRC_CTA_INIT_COUNT
	.align		4
        /*0054*/ 	.byte	0x02, 0x4a
	.zero		1
	.zero		1


	//----- nvinfo : EIATTR_EXIT_INSTR_OFFSETS
	.align		4
        /*0058*/ 	.byte	0x04, 0x1c
        /*005a*/ 	.short	(.L_51 - .L_50)


	//   ....[0]....
.L_50:
        /*005c*/ 	.word	0x000000c0


	//   ....[1]....
        /*0060*/ 	.word	0x00000160


	//----- nvinfo : EIATTR_CBANK_PARAM_SIZE
	.align		4
.L_51:
        /*0064*/ 	.byte	0x03, 0x19
        /*0066*/ 	.short	0x0018


	//----- nvinfo : EIATTR_PARAM_CBANK
	.align		4
        /*0068*/ 	.byte	0x04, 0x0a
        /*006a*/ 	.short	(.L_53 - .L_52)
	.align		4
.L_52:
        /*006c*/ 	.word	index@(.nv.constant0._Z9transposePfS_ii)
        /*0070*/ 	.short	0x0380
        /*0072*/ 	.short	0x0018


	//----- nvinfo : EIATTR_SW_WAR
	.align		4
.L_53:
        /*0074*/ 	.byte	0x04, 0x36
        /*0076*/ 	.short	(.L_55 - .L_54)
.L_54:
        /*0078*/ 	.word	0x00000008
.L_55:


//--------------------- .nv.info._Z7softmaxPfS_ii --------------------------
	.section	.nv.info._Z7softmaxPfS_ii,"",@"SHT_CUDA_INFO"
	.sectionflags	@""
	.align	4


	//----- nvinfo : EIATTR_CUDA_API_VERSION
	.align		4
        /*0000*/ 	.byte	0x04, 0x37
        /*0002*/ 	.short	(.L_57 - .L_56)
.L_56:
        /*0004*/ 	.word	0x00000082


	//----- nvinfo : EIATTR_KPARAM_INFO
	.align		4
.L_57:
        /*0008*/ 	.byte	0x04, 0x17
        /*000a*/ 	.short	(.L_59 - .L_58)
.L_58:
        /*000c*/ 	.word	0x00000000
        /*0010*/ 	.short	0x0003
        /*0012*/ 	.short	0x0014
        /*0014*/ 	.byte	0x00, 0xf0, 0x11, 0x00


	//----- nvinfo : EIATTR_KPARAM_INFO
	.align		4
.L_59:
        /*0018*/ 	.byte	0x04, 0x17
        /*001a*/ 	.short	(.L_61 - .L_60)
.L_60:
        /*001c*/ 	.word	0x00000000
        /*0020*/ 	.short	0x0002
        /*0022*/ 	.short	0x0010
        /*0024*/ 	.byte	0x00, 0xf0, 0x11, 0x00


	//----- nvinfo : EIATTR_KPARAM_INFO
	.align		4
.L_61:
        /*0028*/ 	.byte	0x04, 0x17
        /*002a*/ 	.short	(.L_63 - .L_62)
.L_62:
        /*002c*/ 	.word	0x00000000
        /*0030*/ 	.short	0x0001
        /*0032*/ 	.short	0x0008
        /*0034*/ 	.byte	0x00, 0xf5, 0x21, 0x00


	//----- nvinfo : EIATTR_KPARAM_INFO
	.align		4
.L_63:
        /*0038*/ 	.byte	0x04, 0x17
        /*003a*/ 	.short	(.L_65 - .L_64)
.L_64:
        /*003c*/ 	.word	0x00000000
        /*0040*/ 	.short	0x0000
        /*0042*/ 	.short	0x0000
        /*0044*/ 	.byte	0x00, 0xf5, 0x21, 0x00


	//----- nvinfo : EIATTR_SPARSE_MMA_MASK
	.align		4
.L_65:
        /*0048*/ 	.byte	0x03, 0x50
        /*004a*/ 	.short	0x0000


	//----- nvinfo : EIATTR_MAXREG_COUNT
	.align		4
        /*004c*/ 	.byte	0x03, 0x1b
        /*004e*/ 	.short	0x00ff


	//----- nvinfo : EIATTR_MERCURY_ISA_VERSION
	.align		4
        /*0050*/ 	.byte	0x03, 0x5f
        /*0052*/ 	.short	0x0101


	//----- nvinfo : EIATTR_VRC_CTA_INIT_COUNT
	.align		4
        /*0054*/ 	.byte	0x02, 0x4a
	.zero		1
	.zero		1


	//----- nvinfo : EIATTR_EXIT_INSTR_OFFSETS
	.align		4
        /*0058*/ 	.byte	0x04, 0x1c
        /*005a*/ 	.short	(.L_67 - .L_66)


	//   ....[0]....
.L_66:
        /*005c*/ 	.word	0x00000070


	//   ....[1]....
        /*0060*/ 	.word	0x00001630


	//   ....[2]....
        /*0064*/ 	.word	0x000026e0


	//   ....[3]....
        /*0068*/ 	.word	0x00002f40


	//   ....[4]....
        /*006c*/ 	.word	0x000033c0


	//   ....[5]....
        /*0070*/ 	.word	0x00003540


	//----- nvinfo : EIATTR_CRS_STACK_SIZE
	.align		4
.L_67:
        /*0074*/ 	.byte	0x04, 0x1e
        /*0076*/ 	.short	(.L_69 - .L_68)
.L_68:
        /*0078*/ 	.word	0x00000000


	//----- nvinfo : EIATTR_CBANK_PARAM_SIZE
	.align		4
.L_69:
        /*007c*/ 	.byte	0x03, 0x19
        /*007e*/ 	.short	0x0018


	//----- nvinfo : EIATTR_PARAM_CBANK
	.align		4
        /*0080*/ 	.byte	0x04, 0x0a
        /*0082*/ 	.short	(.L_71 - .L_70)
	.align		4
.L_70:
        /*0084*/ 	.word	index@(.nv.constant0._Z7softmaxPfS_ii)
        /*0088*/ 	.short	0x0380
        /*008a*/ 	.short	0x0018


	//----- nvinfo : EIATTR_SW_WAR
	.align		4
.L_71:
        /*008c*/ 	.byte	0x04, 0x36
        /*008e*/ 	.short	(.L_73 - .L_72)
.L_72:
        /*0090*/ 	.word	0x00000008
.L_73:


//--------------------- .nv.info._Z6matmulPfS_S_iii --------------------------
	.section	.nv.info._Z6matmulPfS_S_iii,"",@"SHT_CUDA_INFO"
	.sectionflags	@""
	.align	4


	//----- nvinfo : EIATTR_CUDA_API_VERSION
	.align		4
        /*0000*/ 	.byte	0x04, 0x37
        /*0002*/ 	.short	(.L_75 - .L_74)
.L_74:
        /*0004*/ 	.word	0x00000082


	//----- nvinfo : EIATTR_KPARAM_INFO
	.align		4
.L_75:
        /*0008*/ 	.byte	0x04, 0x17
        /*000a*/ 	.short	(.L_77 - .L_76)
.L_76:
        /*000c*/ 	.word	0x00000000
        /*0010*/ 	.short	0x0005
        /*0012*/ 	.short	0x0020
        /*0014*/ 	.byte	0x00, 0xf0, 0x11, 0x00


	//----- nvinfo : EIATTR_KPARAM_INFO
	.align		4
.L_77:
        /*0018*/ 	.byte	0x04, 0x17
        /*001a*/ 	.short	(.L_79 - .L_78)
.L_78:
        /*001c*/ 	.word	0x00000000
        /*0020*/ 	.short	0x0004
        /*0022*/ 	.short	0x001c
        /*0024*/ 	.byte	0x00, 0xf0, 0x11, 0x00


	//----- nvinfo : EIATTR_KPARAM_INFO
	.align		4
.L_79:
        /*0028*/ 	.byte	0x04, 0x17
        /*002a*/ 	.short	(.L_81 - .L_80)
.L_80:
        /*002c*/ 	.word	0x00000000
        /*0030*/ 	.short	0x0003
        /*0032*/ 	.short	0x0018
        /*0034*/ 	.byte	0x00, 0xf0, 0x11, 0x00


	//----- nvinfo : EIATTR_KPARAM_INFO
	.align		4
.L_81:
        /*0038*/ 	.byte	0x04, 0x17
        /*003a*/ 	.short	(.L_83 - .L_82)
.L_82:
        /*003c*/ 	.word	0x00000000
        /*0040*/ 	.short	0x0002
        /*0042*/ 	.short	0x0010
        /*0044*/ 	.byte	0x00, 0xf5, 0x21, 0x00


	//----- nvinfo : EIATTR_KPARAM_INFO
	.align		4
.L_83:
        /*0048*/ 	.byte	0x04, 0x17
        /*004a*/ 	.short	(.L_85 - .L_84)
.L_84:
        /*004c*/ 	.word	0x00000000
        /*0050*/ 	.short	0x0001
        /*0052*/ 	.short	0x0008
        /*0054*/ 	.byte	0x00, 0xf5, 0x21, 0x00


	//----- nvinfo : EIATTR_KPARAM_INFO
	.align		4
.L_85:
        /*0058*/ 	.byte	0x04, 0x17
        /*005a*/ 	.short	(.L_87 - .L_86)
.L_86:
        /*005c*/ 	.word	0x00000000
        /*0060*/ 	.short	0x0000
        /*0062*/ 	.short	0x0000
        /*0064*/ 	.byte	0x00, 0xf5, 0x21, 0x00


	//----- nvinfo : EIATTR_SPARSE_MMA_MASK
	.align		4
.L_87:
        /*0068*/ 	.byte	0x03, 0x50
        /*006a*/ 	.short	0x0000


	//----- nvinfo : EIATTR_MAXREG_COUNT
	.align		4
        /*006c*/ 	.byte	0x03, 0x1b
        /*006e*/ 	.short	0x00ff


	//----- nvinfo : EIATTR_NUM_BARRIERS
	.align		4
        /*0070*/ 	.byte	0x02, 0x4c
        /*0072*/ 	.byte	0x01
	.zero		1


	//----- nvinfo : EIATTR_MERCURY_ISA_VERSION
	.align		4
        /*0074*/ 	.byte	0x03, 0x5f
        /*0076*/ 	.short	0x0101


	//----- nvinfo : EIATTR_VRC_CTA_INIT_COUNT
	.align		4
        /*0078*/ 	.byte	0x02, 0x4a
	.zero		1
	.zero		1


	//----- nvinfo : EIATTR_EXIT_INSTR_OFFSETS
	.align		4
        /*007c*/ 	.byte	0x04, 0x1c
        /*007e*/ 	.short	(.L_89 - .L_88)


	//   ....[0]....
.L_88:
        /*0080*/ 	.word	0x00000780


	//----- nvinfo : EIATTR_CBANK_PARAM_SIZE
	.align		4
.L_89:
        /*0084*/ 	.byte	0x03, 0x19
        /*0086*/ 	.short	0x0024


	//----- nvinfo : EIATTR_PARAM_CBANK
	.align		4
        /*0088*/ 	.byte	0x04, 0x0a
        /*008a*/ 	.short	(.L_91 - .L_90)
	.align		4
.L_90:
        /*008c*/ 	.word	index@(.nv.constant0._Z6matmulPfS_S_iii)
        /*0090*/ 	.short	0x0380
        /*0092*/ 	.short	0x0024


	//----- nvinfo : EIATTR_SW_WAR
	.align		4
.L_91:
        /*0094*/ 	.byte	0x04, 0x36
        /*0096*/ 	.short	(.L_93 - .L_92)
.L_92:
        /*0098*/ 	.word	0x00000008
.L_93:


//--------------------- .nv.callgraph             --------------------------
	.section	.nv.callgraph,"",@"SHT_CUDA_CALLGRAPH"
	.align	4
	.sectionentsize	8
	.align		4
        /*0000*/ 	.word	0x00000000
	.align		4
        /*0004*/ 	.word	0xffffffff
	.align		4
        /*0008*/ 	.word	0x00000000
	.align		4
        /*000c*/ 	.word	0xfffffffe
	.align		4
        /*0010*/ 	.word	0x00000000
	.align		4
        /*0014*/ 	.word	0xfffffffd
	.align		4
        /*0018*/ 	.word	0x00000000
	.align		4
        /*001c*/ 	.word	0xfffffffc


//--------------------- .text._Z12scale_kernelPffi --------------------------
	.section	.text._Z12scale_kernelPffi,"ax",@progbits
	.align	128
        .global         _Z12scale_kernelPffi
        .type           _Z12scale_kernelPffi,@function
        .size           _Z12scale_kernelPffi,(.L_x_92 - _Z12scale_kernelPffi)
        .other          _Z12scale_kernelPffi,@"STO_CUDA_ENTRY STV_DEFAULT"
_Z12scale_kernelPffi:
.text._Z12scale_kernelPffi:
[----:B------:R-:W-:Y:S01]  /*0000*/  LDC R1, c[0x0][0x37c] ;  /* 0x0000df00ff017b82 */ /* 0x000fe20000000800 */
[----:B------:R-:W0:Y:S07]  /*0010*/  S2R R0, SR_TID.X ;  /* 0x0000000000007919 */ /* 0x000e2e0000002100 */
[----:B------:R-:W0:Y:S01]  /*0020*/  S2UR UR4, SR_CTAID.X ;  /* 0x00000000000479c3 */ /* 0x000e220000002500 */
[----:B------:R-:W1:Y:S07]  /*0030*/  LDCU UR5, c[0x0][0x38c] ;  /* 0x00007180ff0577ac */ /* 0x000e6e0008000800 */
[----:B------:R-:W0:Y:S02]  /*0040*/  LDC R5, c[0x0][0x360] ;  /* 0x0000d800ff057b82 */ /* 0x000e240000000800 */
[----:B0-----:R-:W-:-:S05]  /*0050*/  IMAD R5, R5, UR4, R0 ;  /* 0x0000000405057c24 */ /* 0x001fca000f8e0200 */
[----:B-1----:R-:W-:-:S13]  /*0060*/  ISETP.GE.AND P0, PT, R5, UR5, PT ;  /* 0x0000000505007c0c */ /* 0x002fda000bf06270 */
[----:B------:R-:W-:Y:S05]  /*0070*/  @P0 EXIT ;  /* 0x000000000000094d */ /* 0x000fea0003800000 */
[----:B------:R-:W0:Y:S01]  /*0080*/  LDC.64 R2, c[0x0][0x380] ;  /* 0x0000e000ff027b82 */ /* 0x000e220000000a00 */
[----:B------:R-:W1:Y:S01]  /*0090*/  LDCU.64 UR4, c[0x0][0x358] ;  /* 0x00006b00ff0477ac */ /* 0x000e620008000a00 */
[----:B------:R-:W2:Y:S01]  /*00a0*/  LDCU UR6, c[0x0][0x388] ;  /* 0x00007100ff0677ac */ /* 0x000ea20008000800 */
[----:B0-----:R-:W-:-:S05]  /*00b0*/  IMAD.WIDE R2, R5, 0x4, R2 ;  /* 0x0000000405027825 */ /* 0x001fca00078e0202 */
[----:B-1----:R-:W2:Y:S02]  /*00c0*/  LDG.E R0, desc[UR4][R2.64] ;  /* 0x0000000402007981 */ /* 0x002ea4000c1e1900 */
[----:B--2---:R-:W-:-:S05]  /*00d0*/  FMUL R5, R0, UR6 ;  /* 0x0000000600057c20 */ /* 0x004fca0008400000 */
[----:B------:R-:W-:Y:S01]  /*00e0*/  STG.E desc[UR4][R2.64], R5 ;  /* 0x0000000502007986 */ /* 0x000fe2000c101904 */
[----:B------:R-:W-:Y:S05]  /*00f0*/  EXIT ;  /* 0x000000000000794d */ /* 0x000fea0003800000 */
.L_x_0:
[----:B------:R-:W-:-:S00]  /*0100*/  BRA `(.L_x_0) ;  /* 0xfffffffc00fc7947 */ /* 0x000fc0000383ffff */
[----:B------:R-:W-:-:S00]  /*0110*/  NOP ;  /* 0x0000000000007918 */ /* 0x000fc00000000000 */
        /* <DEDUP_REMOVED lines=14> */
.L_x_92:


//--------------------- .text._Z9transposePfS_ii  --------------------------
	.section	.text._Z9transposePfS_ii,"ax",@progbits
	.align	128
        .global         _Z9transposePfS_ii
        .type           _Z9transposePfS_ii,@function
        .size           _Z9transposePfS_ii,(.L_x_93 - _Z9transposePfS_ii)
        .other          _Z9transposePfS_ii,@"STO_CUDA_ENTRY STV_DEFAULT"
_Z9transposePfS_ii:
.text._Z9transposePfS_ii:
[----:B------:R-:W-:Y:S01]  /*0000*/  LDC R1, c[0x0][0x37c] ;  /* 0x0000df00ff017b82 */ /* 0x000fe20000000800 */
[----:B------:R-:W0:Y:S07]  /*0010*/  S2R R2, SR_TID.X ;  /* 0x0000000000027919 */ /* 0x000e2e0000002100 */
[----:B------:R-:W1:Y:S01]  /*0020*/  LDC R0, c[0x0][0x364] ;  /* 0x0000d900ff007b82 */ /* 0x000e620000000800 */
[----:B------:R-:W2:Y:S01]  /*0030*/  LDCU.64 UR6, c[0x0][0x390] ;  /* 0x00007200ff0677ac */ /* 0x000ea20008000a00 */
[----:B------:R-:W1:Y:S06]  /*0040*/  S2R R3, SR_TID.Y ;  /* 0x0000000000037919 */ /* 0x000e6c0000002200 */
[----:B------:R-:W0:Y:S08]  /*0050*/  S2UR UR5, SR_CTAID.X ;  /* 0x00000000000579c3 */ /* 0x000e300000002500 */
[----:B------:R-:W0:Y:S08]  /*0060*/  LDC R7, c[0x0][0x360] ;  /* 0x0000d800ff077b82 */ /* 0x000e300000000800 */
[----:B------:R-:W1:Y:S01]  /*0070*/  S2UR UR4, SR_CTAID.Y ;  /* 0x00000000000479c3 */ /* 0x000e620000002600 */
[----:B0-----:R-:W-:-:S05]  /*0080*/  IMAD R7, R7, UR5, R2 ;  /* 0x0000000507077c24 */ /* 0x001fca000f8e0202 */
[----:B--2---:R-:W-:Y:S01]  /*0090*/  ISETP.GE.AND P0, PT, R7, UR7, PT ;  /* 0x0000000707007c0c */ /* 0x004fe2000bf06270 */
[----:B-1----:R-:W-:-:S05]  /*00a0*/  IMAD R0, R0, UR4, R3 ;  /* 0x0000000400007c24 */ /* 0x002fca000f8e0203 */
[----:B------:R-:W-:-:S13]  /*00b0*/  ISETP.GE.OR P0, PT, R0, UR6, P0 ;  /* 0x0000000600007c0c */ /* 0x000fda0008706670 */
[----:B------:R-:W-:Y:S05]  /*00c0*/  @P0 EXIT ;  /* 0x000000000000094d */ /* 0x000fea0003800000 */
[----:B------:R-:W0:Y:S01]  /*00d0*/  LDC.64 R2, c[0x0][0x380] ;  /* 0x0000e000ff027b82 */ /* 0x000e220000000a00 */
[----:B------:R-:W1:Y:S01]  /*00e0*/  LDCU.64 UR4, c[0x0][0x358] ;  /* 0x00006b00ff0477ac */ /* 0x000e620008000a00 */
[----:B------:R-:W-:-:S04]  /*00f0*/  IMAD R5, R0, UR7, R7 ;  /* 0x0000000700057c24 */ /* 0x000fc8000f8e0207 */
[----:B0-----:R-:W-:Y:S02]  /*0100*/  IMAD.WIDE R2, R5, 0x4, R2 ;  /* 0x0000000405027825 */ /* 0x001fe400078e0202 */
[----:B------:R-:W0:Y:S04]  /*0110*/  LDC.64 R4, c[0x0][0x388] ;  /* 0x0000e200ff047b82 */ /* 0x000e280000000a00 */
[----:B-1----:R-:W2:Y:S01]  /*0120*/  LDG.E R3, desc[UR4][R2.64] ;  /* 0x0000000402037981 */ /* 0x002ea2000c1e1900 */
[----:B------:R-:W-:-:S04]  /*0130*/  IMAD R7, R7, UR6, R0 ;  /* 0x0000000607077c24 */ /* 0x000fc8000f8e0200 */
[----:B0-----:R-:W-:-:S05]  /*0140*/  IMAD.WIDE R4, R7, 0x4, R4 ;  /* 0x0000000407047825 */ /* 0x001fca00078e0204 */
[----:B--2---:R-:W-:Y:S01]  /*0150*/  STG.E desc[UR4][R4.64], R3 ;  /* 0x0000000304007986 */ /* 0x004fe2000c101904 */
[----:B------:R-:W-:Y:S05]  /*0160*/  EXIT ;  /* 0x000000000000794d */ /* 0x000fea0003800000 */
.L_x_1:
        /* <DEDUP_REMOVED lines=9> */
.L_x_93:


//--------------------- .text._Z7softmaxPfS_ii    --------------------------
	.section	.text._Z7softmaxPfS_ii,"ax",@progbits
	.align	128
        .global         _Z7softmaxPfS_ii
        .type           _Z7softmaxPfS_ii,@function
        .size           _Z7softmaxPfS_ii,(.L_x_91 - _Z7softmaxPfS_ii)
        .other          _Z7softmaxPfS_ii,@"STO_CUDA_ENTRY STV_DEFAULT"
_Z7softmaxPfS_ii:
.text._Z7softmaxPfS_ii:
        /* <DEDUP_REMOVED lines=8> */
[----:B------:R-:W0:Y:S01]  /*0080*/  LDCU UR5, c[0x0][0x394] ;  /* 0x00007280ff0577ac */ /* 0x000e220008000800 */
[----:B------:R-:W-:Y:S01]  /*0090*/  MOV R0, 0xff800000 ;  /* 0xff80000000007802 */ /* 0x000fe20000000f00 */
[----:B------:R-:W1:Y:S01]  /*00a0*/  LDCU.64 UR12, c[0x0][0x358] ;  /* 0x00006b00ff0c77ac */ /* 0x000e620008000a00 */
[----:B0-----:R-:W-:-:S09]  /*00b0*/  UISETP.GE.AND UP0, UPT, UR5, 0x1, UPT ;  /* 0x000000010500788c */ /* 0x001fd2000bf06270 */
[----:B-1----:R-:W-:Y:S05]  /*00c0*/  BRA.U !UP0, `(.L_x_2) ;  /* 0x0000000508747547 */ /* 0x002fea000b800000 */
[----:B------:R-:W-:Y:S02]  /*00d0*/  UISETP.GE.U32.AND UP1, UPT, UR5, 0x10, UPT ;  /* 0x000000100500788c */ /* 0x000fe4000bf26070 */
[----:B------:R-:W-:Y:S01]  /*00e0*/  IMAD R3, R2, UR5, RZ ;  /* 0x0000000502037c24 */ /* 0x000fe2000f8e02ff */
[----:B------:R-:W-:Y:S01]  /*00f0*/  ULOP3.LUT UR8, UR5, 0xf, URZ, 0xc0, !UPT ;  /* 0x0000000f05087892 */ /* 0x000fe2000f8ec0ff */
[----:B------:R-:W-:Y:S01]  /*0100*/  MOV R0, 0xff800000 ;  /* 0xff80000000007802 */ /* 0x000fe20000000f00 */
[----:B------:R-:W-:Y:S02]  /*0110*/  UMOV UR4, URZ ;  /* 0x000000ff00047c82 */ /* 0x000fe40008000000 */
[----:B------:R-:W-:Y:S02]  /*0120*/  UISETP.NE.AND UP0, UPT, UR8, URZ, UPT ;  /* 0x000000ff0800728c */ /* 0x000fe4000bf05270 */
[----:B------:R-:W-:Y:S09]  /*0130*/  BRA.U !UP1, `(.L_x_3) ;  /* 0x0000000109987547 */ /* 0x000ff2000b800000 */
[----:B------:R-:W0:Y:S01]  /*0140*/  LDCU.64 UR6, c[0x0][0x380] ;  /* 0x00007000ff0677ac */ /* 0x000e220008000a00 */
[----:B------:R-:W-:Y:S02]  /*0150*/  MOV R0, 0xff800000 ;  /* 0xff80000000007802 */ /* 0x000fe40000000f00 */
[----:B------:R-:W-:Y:S01]  /*0160*/  MOV R6, R3 ;  /* 0x0000000300067202 */ /* 0x000fe20000000f00 */
[----:B------:R-:W-:-:S04]  /*0170*/  ULOP3.LUT UR4, UR5, 0x7ffffff0, URZ, 0xc0, !UPT ;  /* 0x7ffffff005047892 */ /* 0x000fc8000f8ec0ff */
[----:B------:R-:W-:Y:S02]  /*0180*/  UIADD3 UR9, UPT, UPT, -UR4, URZ, URZ ;  /* 0x000000ff04097290 */ /* 0x000fe4000fffe1ff */
[----:B0-----:R-:W-:-:S04]  /*0190*/  UIADD3 UR5, UP1, UPT, UR6, 0x20, URZ ;  /* 0x0000002006057890 */ /* 0x001fc8000ff3e0ff */
[----:B------:R-:W-:-:S12]  /*01a0*/  UIADD3.X UR6, UPT, UPT, URZ, UR7, URZ, UP1, !UPT ;  /* 0x00000007ff067290 */ /* 0x000fd80008ffe4ff */
.L_x_4:
[----:B------:R-:W-:Y:S02]  /*01b0*/  MOV R4, UR5 ;  /* 0x0000000500047c02 */ /* 0x000fe40008000f00 */
[----:B------:R-:W-:-:S03]  /*01c0*/  MOV R5, UR6 ;  /* 0x0000000600057c02 */ /* 0x000fc60008000f00 */
[----:B------:R-:W-:-:S05]  /*01d0*/  IMAD.WIDE R4, R6, 0x4, R4 ;  /* 0x0000000406047825 */ /* 0x000fca00078e0204 */
[----:B------:R-:W2:Y:S04]  /*01e0*/  LDG.E R7, desc[UR12][R4.64+-0x20] ;  /* 0xffffe00c04077981 */ /* 0x000ea8000c1e1900 */
[----:B------:R-:W2:Y:S04]  /*01f0*/  LDG.E R8, desc[UR12][R4.64+-0x1c] ;  /* 0xffffe40c04087981 */ /* 0x000ea8000c1e1900 */
[----:B------:R-:W3:Y:S04]  /*0200*/  LDG.E R10, desc[UR12][R4.64+-0x18] ;  /* 0xffffe80c040a7981 */ /* 0x000ee8000c1e1900 */
[----:B------:R-:W3:Y:S04]  /*0210*/  LDG.E R9, desc[UR12][R4.64+-0x14] ;  /* 0xffffec0c04097981 */ /* 0x000ee8000c1e1900 */
[----:B------:R-:W4:Y:S04]  /*0220*/  LDG.E R12, desc[UR12][R4.64+-0x10] ;  /* 0xfffff00c040c7981 */ /* 0x000f28000c1e1900 */
[----:B------:R-:W4:Y:S04]  /*0230*/  LDG.E R11, desc[UR12][R4.64+-0xc] ;  /* 0xfffff40c040b7981 */ /* 0x000f28000c1e1900 */
[----:B------:R-:W5:Y:S04]  /*0240*/  LDG.E R14, desc[UR12][R4.64+-0x8] ;  /* 0xfffff80c040e7981 */ /* 0x000f68000c1e1900 */
        /* <DEDUP_REMOVED lines=8> */
[----:B------:R-:W5:Y:S01]  /*02d0*/  LDG.E R21, desc[UR12][R4.64+0x1c] ;  /* 0x00001c0c04157981 */ /* 0x000f62000c1e1900 */
[----:B------:R-:W-:Y:S01]  /*02e0*/  UIADD3 UR9, UPT, UPT, UR9, 0x10, URZ ;  /* 0x0000001009097890 */ /* 0x000fe2000fffe0ff */
[----:B------:R-:W-:-:S03]  /*02f0*/  IADD3 R6, PT, PT, R6, 0x10, RZ ;  /* 0x0000001006067810 */ /* 0x000fc60007ffe0ff */
[----:B------:R-:W-:Y:S01]  /*0300*/  UISETP.NE.AND UP1, UPT, UR9, URZ, UPT ;  /* 0x000000ff0900728c */ /* 0x000fe2000bf25270 */
[----:B--2---:R-:W-:-:S04]  /*0310*/  FMNMX3 R7, R0, R7, R8, !PT ;  /* 0x0000000700077276 */ /* 0x004fc80007800008 */
[----:B---3--:R-:W-:-:S04]  /*0320*/  FMNMX3 R7, R7, R10, R9, !PT ;  /* 0x0000000a07077276 */ /* 0x008fc80007800009 */
[----:B----4-:R-:W-:-:S04]  /*0330*/  FMNMX3 R7, R7, R12, R11, !PT ;  /* 0x0000000c07077276 */ /* 0x010fc8000780000b */
[----:B-----5:R-:W-:-:S04]  /*0340*/  FMNMX3 R7, R7, R14, R13, !PT ;  /* 0x0000000e07077276 */ /* 0x020fc8000780000d */
[----:B------:R-:W-:-:S04]  /*0350*/  FMNMX3 R7, R7, R16, R15, !PT ;  /* 0x0000001007077276 */ /* 0x000fc8000780000f */
[----:B------:R-:W-:-:S04]  /*0360*/  FMNMX3 R7, R7, R18, R17, !PT ;  /* 0x0000001207077276 */ /* 0x000fc80007800011 */
[----:B------:R-:W-:-:S04]  /*0370*/  FMNMX3 R7, R7, R20, R19, !PT ;  /* 0x0000001407077276 */ /* 0x000fc80007800013 */
[----:B------:R-:W-:Y:S01]  /*0380*/  FMNMX3 R0, R7, R22, R21, !PT ;  /* 0x0000001607007276 */ /* 0x000fe20007800015 */
[----:B------:R-:W-:Y:S06]  /*0390*/  BRA.U UP1, `(.L_x_4) ;  /* 0xfffffffd01847547 */ /* 0x000fec000b83ffff */
.L_x_3:
[----:B------:R-:W-:Y:S05]  /*03a0*/  BRA.U !UP0, `(.L_x_2) ;  /* 0x0000000108bc7547 */ /* 0x000fea000b800000 */
[----:B------:R-:W0:Y:S01]  /*03b0*/  LDCU UR5, c[0x0][0x394] ;  /* 0x00007280ff0577ac */ /* 0x000e220008000800 */
[----:B------:R-:W-:Y:S02]  /*03c0*/  UISETP.GE.U32.AND UP0, UPT, UR8, 0x8, UPT ;  /* 0x000000080800788c */ /* 0x000fe4000bf06070 */
[----:B0-----:R-:W-:-:S04]  /*03d0*/  ULOP3.LUT UR6, UR5, 0x7, URZ, 0xc0, !UPT ;  /* 0x0000000705067892 */ /* 0x001fc8000f8ec0ff */
[----:B------:R-:W-:-:S03]  /*03e0*/  UISETP.NE.AND UP1, UPT, UR6, URZ, UPT ;  /* 0x000000ff0600728c */ /* 0x000fc6000bf25270 */
[----:B------:R-:W-:Y:S08]  /*03f0*/  BRA.U !UP0, `(.L_x_5) ;  /* 0x0000000108407547 */ /* 0x000ff0000b800000 */
[----:B------:R-:W0:Y:S01]  /*0400*/  LDC.64 R4, c[0x0][0x380] ;  /* 0x0000e000ff047b82 */ /* 0x000e220000000a00 */
[----:B------:R-:W-:-:S05]  /*0410*/  IADD3 R7, PT, PT, R3, UR4, RZ ;  /* 0x0000000403077c10 */ /* 0x000fca000fffe0ff */
[----:B0-----:R-:W-:-:S05]  /*0420*/  IMAD.WIDE R4, R7, 0x4, R4 ;  /* 0x0000000407047825 */ /* 0x001fca00078e0204 */
[----:B------:R-:W2:Y:S04]  /*0430*/  LDG.E R7, desc[UR12][R4.64] ;  /* 0x0000000c04077981 */ /* 0x000ea8000c1e1900 */
[----:B------:R-:W2:Y:S04]  /*0440*/  LDG.E R6, desc[UR12][R4.64+0x4] ;  /* 0x0000040c04067981 */ /* 0x000ea8000c1e1900 */
[----:B------:R-:W3:Y:S04]  /*0450*/  LDG.E R9, desc[UR12][R4.64+0x8] ;  /* 0x0000080c04097981 */ /* 0x000ee8000c1e1900 */
[----:B------:R-:W3:Y:S04]  /*0460*/  LDG.E R8, desc[UR12][R4.64+0xc] ;  /* 0x00000c0c04087981 */ /* 0x000ee8000c1e1900 */
[----:B------:R-:W4:Y:S04]  /*0470*/  LDG.E R11, desc[UR12][R4.64+0x10] ;  /* 0x0000100c040b7981 */ /* 0x000f28000c1e1900 */
[----:B------:R-:W4:Y:S04]  /*0480*/  LDG.E R10, desc[UR12][R4.64+0x14] ;  /* 0x0000140c040a7981 */ /* 0x000f28000c1e1900 */
[----:B------:R-:W5:Y:S04]  /*0490*/  LDG.E R13, desc[UR12][R4.64+0x18] ;  /* 0x0000180c040d7981 */ /* 0x000f68000c1e1900 */
[----:B------:R-:W5:Y:S01]  /*04a0*/  LDG.E R12, desc[UR12][R4.64+0x1c] ;  /* 0x00001c0c040c7981 */ /* 0x000f62000c1e1900 */
[----:B------:R-:W-:Y:S01]  /*04b0*/  UIADD3 UR4, UPT, UPT, UR4, 0x8, URZ ;  /* 0x0000000804047890 */ /* 0x000fe2000fffe0ff */
[----:B--2---:R-:W-:-:S04]  /*04c0*/  FMNMX3 R6, R0, R7, R6, !PT ;  /* 0x0000000700067276 */ /* 0x004fc80007800006 */
[----:B---3--:R-:W-:-:S04]  /*04d0*/  FMNMX3 R6, R6, R9, R8, !PT ;  /* 0x0000000906067276 */ /* 0x008fc80007800008 */
[----:B----4-:R-:W-:-:S04]  /*04e0*/  FMNMX3 R6, R6, R11, R10, !PT ;  /* 0x0000000b06067276 */ /* 0x010fc8000780000a */
[----:B-----5:R-:W-:-:S07]  /*04f0*/  FMNMX3 R0, R6, R13, R12, !PT ;  /* 0x0000000d06007276 */ /* 0x020fce000780000c */
.L_x_5:
[----:B------:R-:W-:Y:S05]  /*0500*/  BRA.U !UP1, `(.L_x_2) ;  /* 0x0000000109647547 */ /* 0x000fea000b800000 */
[----:B------:R-:W-:Y:S02]  /*0510*/  UISETP.GE.U32.AND UP0, UPT, UR6, 0x4, UPT ;  /* 0x000000040600788c */ /* 0x000fe4000bf06070 */
[----:B------:R-:W-:-:S04]  /*0520*/  ULOP3.LUT UR5, UR5, 0x3, URZ, 0xc0, !UPT ;  /* 0x0000000305057892 */ /* 0x000fc8000f8ec0ff */
        /* <DEDUP_REMOVED lines=8> */
[----:B------:R-:W3:Y:S01]  /*05b0*/  LDG.E R8, desc[UR12][R4.64+0xc] ;  /* 0x00000c0c04087981 */ /* 0x000ee2000c1e1900 */
[----:B------:R-:W-:Y:S01]  /*05c0*/  UIADD3 UR4, UPT, UPT, UR4, 0x4, URZ ;  /* 0x0000000404047890 */ /* 0x000fe2000fffe0ff */
[----:B--2---:R-:W-:-:S04]  /*05d0*/  FMNMX3 R0, R0, R7, R6, !PT ;  /* 0x0000000700007276 */ /* 0x004fc80007800006 */
[----:B---3--:R-:W-:-:S07]  /*05e0*/  FMNMX3 R0, R0, R9, R8, !PT ;  /* 0x0000000900007276 */ /* 0x008fce0007800008 */
.L_x_6:
[----:B------:R-:W-:Y:S05]  /*05f0*/  BRA.U !UP1, `(.L_x_2) ;  /* 0x0000000109287547 */ /* 0x000fea000b800000 */
[----:B------:R-:W0:Y:S01]  /*0600*/  LDC.64 R6, c[0x0][0x380] ;  /* 0x0000e000ff067b82 */ /* 0x000e220000000a00 */
[----:B------:R-:W-:Y:S01]  /*0610*/  IADD3 R3, PT, PT, R3, UR4, RZ ;  /* 0x0000000403037c10 */ /* 0x000fe2000fffe0ff */
[----:B------:R-:W-:-:S12]  /*0620*/  UIADD3 UR5, UPT, UPT, -UR5, URZ, URZ ;  /* 0x000000ff05057290 */ /* 0x000fd8000fffe1ff */
.L_x_7:
[----:B0-----:R-:W-:-:S06]  /*0630*/  IMAD.WIDE R4, R3, 0x4, R6 ;  /* 0x0000000403047825 */ /* 0x001fcc00078e0206 */
[----:B------:R-:W2:Y:S01]  /*0640*/  LDG.E R5, desc[UR12][R4.64] ;  /* 0x0000000c04057981 */ /* 0x000ea2000c1e1900 */
[----:B------:R-:W-:Y:S01]  /*0650*/  UIADD3 UR5, UPT, UPT, UR5, 0x1, URZ ;  /* 0x0000000105057890 */ /* 0x000fe2000fffe0ff */
[----:B------:R-:W-:-:S03]  /*0660*/  IADD3 R3, PT, PT, R3, 0x1, RZ ;  /* 0x0000000103037810 */ /* 0x000fc60007ffe0ff */
[----:B------:R-:W-:Y:S01]  /*0670*/  UISETP.NE.AND UP0, UPT, UR5, URZ, UPT ;  /* 0x000000ff0500728c */ /* 0x000fe2000bf05270 */
[----:B--2---:R-:W-:-:S08]  /*0680*/  FMNMX R0, R5, R0, !PT ;  /* 0x0000000005007209 */ /* 0x004fd00007800000 */
[----:B------:R-:W-:Y:S05]  /*0690*/  BRA.U UP0, `(.L_x_7) ;  /* 0xfffffffd00e47547 */ /* 0x000fea000b83ffff */
.L_x_2:
[----:B------:R-:W0:Y:S01]  /*06a0*/  LDCU UR5, c[0x0][0x394] ;  /* 0x00007280ff0577ac */ /* 0x000e220008000800 */
[----:B------:R-:W-:Y:S01]  /*06b0*/  HFMA2 R3, -RZ, RZ, 0, 0 ;  /* 0x00000000ff037431 */ /* 0x000fe200000001ff */
[----:B0-----:R-:W-:-:S09]  /*06c0*/  UISETP.GE.AND UP0, UPT, UR5, 0x1, UPT ;  /* 0x000000010500788c */ /* 0x001fd2000bf06270 */
[----:B------:R-:W-:Y:S05]  /*06d0*/  BRA.U !UP0, `(.L_x_8) ;  /* 0x0000000d08cc7547 */ /* 0x000fea000b800000 */
[----:B------:R-:W-:Y:S02]  /*06e0*/  UISETP.GE.U32.AND UP1, UPT, UR5, 0x8, UPT ;  /* 0x000000080500788c */ /* 0x000fe4000bf26070 */
[----:B------:R-:W-:Y:S01]  /*06f0*/  IMAD R8, R2, UR5, RZ ;  /* 0x0000000502087c24 */ /* 0x000fe2000f8e02ff */
[----:B------:R-:W-:Y:S01]  /*0700*/  ULOP3.LUT UR14, UR5, 0x7, URZ, 0xc0, !UPT ;  /* 0x00000007050e7892 */ /* 0x000fe2000f8ec0ff */
[----:B------:R-:W-:Y:S01]  /*0710*/  MOV R3, RZ ;  /* 0x000000ff00037202 */ /* 0x000fe20000000f00 */
[----:B------:R-:W-:Y:S02]  /*0720*/  UMOV UR4, URZ ;  /* 0x000000ff00047c82 */ /* 0x000fe40008000000 */
[----:B------:R-:W-:Y:S02]  /*0730*/  UISETP.NE.AND UP0, UPT, UR14, URZ, UPT ;  /* 0x000000ff0e00728c */ /* 0x000fe4000bf05270 */
[----:B------:R-:W-:Y:S09]  /*0740*/  BRA.U !UP1, `(.L_x_9) ;  /* 0x0000000509d47547 */ /* 0x000ff2000b800000 */
[----:B------:R-:W0:Y:S01]  /*0750*/  LDCU.128 UR8, c[0x0][0x380] ;  /* 0x00007000ff0877ac */ /* 0x000e220008000c00 */
[----:B------:R-:W-:Y:S02]  /*0760*/  MOV R3, RZ ;  /* 0x000000ff00037202 */ /* 0x000fe40000000f00 */
[----:B------:R-:W-:Y:S01]  /*0770*/  MOV R9, R8 ;  /* 0x0000000800097202 */ /* 0x000fe20000000f00 */
[----:B------:R-:W-:Y:S02]  /*0780*/  ULOP3.LUT UR4, UR5, 0x7ffffff8, URZ, 0xc0, !UPT ;  /* 0x7ffffff805047892 */ /* 0x000fe4000f8ec0ff */
[----:B0-----:R-:W-:Y:S02]  /*0790*/  UIADD3 UR7, UP1, UPT, UR8, 0x10, URZ ;  /* 0x0000001008077890 */ /* 0x001fe4000ff3e0ff */
[----:B------:R-:W-:Y:S02]  /*07a0*/  UIADD3 UR5, UP2, UPT, UR10, 0x10, URZ ;  /* 0x000000100a057890 */ /* 0x000fe4000ff5e0ff */
[----:B------:R-:W-:-:S02]  /*07b0*/  UIADD3 UR10, UPT, UPT, -UR4, URZ, URZ ;  /* 0x000000ff040a7290 */ /* 0x000fc4000fffe1ff */
[----:B------:R-:W-:Y:S02]  /*07c0*/  UIADD3.X UR8, UPT, UPT, URZ, UR9, URZ, UP1, !UPT ;  /* 0x00000009ff087290 */ /* 0x000fe40008ffe4ff */
[----:B------:R-:W-:-:S12]  /*07d0*/  UIADD3.X UR6, UPT, UPT, URZ, UR11, URZ, UP2, !UPT ;  /* 0x0000000bff067290 */ /* 0x000fd800097fe4ff */
.L_x_10:
[----:B------:R-:W-:Y:S02]  /*07e0*/  MOV R4, UR7 ;  /* 0x0000000700047c02 */ /* 0x000fe40008000f00 */
[----:B------:R-:W-:-:S03]  /*07f0*/  MOV R5, UR8 ;  /* 0x0000000800057c02 */ /* 0x000fc60008000f00 */
[----:B------:R-:W-:-:S05]  /*0800*/  IMAD.WIDE R4, R9, 0x4, R4 ;  /* 0x0000000409047825 */ /* 0x000fca00078e0204 */
[----:B-1----:R-:W2:Y:S01]  /*0810*/  LDG.E R7, desc[UR12][R4.64+-0x10] ;  /* 0xfffff00c04077981 */ /* 0x002ea2000c1e1900 */
[----:B------:R-:W-:Y:S01]  /*0820*/  HFMA2 R10, -RZ, RZ, 0.96630859375, -0.0022525787353515625 ;  /* 0x3bbb989dff0a7431 */ /* 0x000fe200000001ff */
[----:B------:R-:W-:Y:S01]  /*0830*/  MOV R11, 0x437c0000 ;  /* 0x437c0000000b7802 */ /* 0x000fe20000000f00 */
[----:B--2---:R-:W-:-:S04]  /*0840*/  FADD R7, R7, -R0 ;  /* 0x8000000007077221 */ /* 0x004fc80000000000 */
[----:B------:R-:W-:-:S04]  /*0850*/  FFMA.SAT R6, R7, R10, 0.5 ;  /* 0x3f00000007067423 */ /* 0x000fc8000000200a */
[----:B------:R-:W-:-:S04]  /*0860*/  FFMA.RM R12, R6, R11, 12582913 ;  /* 0x4b400001060c7423 */ /* 0x000fc8000000400b */
[C---:B------:R-:W-:Y:S01]  /*0870*/  FADD R6, R12.reuse, -12583039 ;  /* 0xcb40007f0c067421 */ /* 0x040fe20000000000 */
[----:B------:R-:W-:-:S03]  /*0880*/  SHF.L.U32 R12, R12, 0x17, RZ ;  /* 0x000000170c0c7819 */ /* 0x000fc600000006ff */
[----:B------:R-:W-:-:S04]  /*0890*/  FFMA R6, R7, 1.4426950216293334961, -R6 ;  /* 0x3fb8aa3b07067823 */ /* 0x000fc80000000806 */
[----:B------:R-:W-:Y:S01]  /*08a0*/  FFMA R13, R7, 1.925963033500011079e-08, R6 ;  /* 0x32a57060070d7823 */ /* 0x000fe20000000006 */
[----:B------:R-:W-:Y:S02]  /*08b0*/  MOV R6, UR5 ;  /* 0x0000000500067c02 */ /* 0x000fe40008000f00 */
[----:B------:R-:W-:-:S03]  /*08c0*/  MOV R7, UR6 ;  /* 0x0000000600077c02 */ /* 0x000fc60008000f00 */
[----:B------:R-:W0:Y:S01]  /*08d0*/  MUFU.EX2 R13, R13 ;  /* 0x0000000d000d7308 */ /* 0x000e220000000800 */
[----:B------:R-:W-:-:S04]  /*08e0*/  IMAD.WIDE R6, R9, 0x4, R6 ;  /* 0x0000000409067825 */ /* 0x000fc800078e0206 */
[----:B0-----:R-:W-:-:S05]  /*08f0*/  FMUL R12, R12, R13 ;  /* 0x0000000d0c0c7220 */ /* 0x001fca0000400000 */
[----:B------:R0:W-:Y:S04]  /*0900*/  STG.E desc[UR12][R6.64+-0x10], R12 ;  /* 0xfffff00c06007986 */ /* 0x0001e8000c10190c */
[----:B------:R-:W2:Y:S02]  /*0910*/  LDG.E R15, desc[UR12][R4.64+-0xc] ;  /* 0xfffff40c040f7981 */ /* 0x000ea4000c1e1900 */
[----:B--2---:R-:W-:-:S04]  /*0920*/  FADD R15, R15, -R0 ;  /* 0x800000000f0f7221 */ /* 0x004fc80000000000 */
[----:B------:R-:W-:-:S04]  /*0930*/  FFMA.SAT R14, R15, R10, 0.5 ;  /* 0x3f0000000f0e7423 */ /* 0x000fc8000000200a */
[----:B------:R-:W-:-:S04]  /*0940*/  FFMA.RM R14, R14, R11, 12582913 ;  /* 0x4b4000010e0e7423 */ /* 0x000fc8000000400b */
[C---:B------:R-:W-:Y:S01]  /*0950*/  FADD R16, R14.reuse, -12583039 ;  /* 0xcb40007f0e107421 */ /* 0x040fe20000000000 */
[----:B------:R-:W-:-:S03]  /*0960*/  SHF.L.U32 R13, R14, 0x17, RZ ;  /* 0x000000170e0d7819 */ /* 0x000fc600000006ff */
[----:B------:R-:W-:-:S04]  /*0970*/  FFMA R16, R15, 1.4426950216293334961, -R16 ;  /* 0x3fb8aa3b0f107823 */ /* 0x000fc80000000810 */
[----:B------:R-:W-:-:S06]  /*0980*/  FFMA R16, R15, 1.925963033500011079e-08, R16 ;  /* 0x32a570600f107823 */ /* 0x000fcc0000000010 */
[----:B------:R-:W1:Y:S02]  /*0990*/  MUFU.EX2 R16, R16 ;  /* 0x0000001000107308 */ /* 0x000e640000000800 */
[----:B-1----:R-:W-:-:S05]  /*09a0*/  FMUL R13, R13, R16 ;  /* 0x000000100d0d7220 */ /* 0x002fca0000400000 */
[----:B------:R1:W-:Y:S04]  /*09b0*/  STG.E desc[UR12][R6.64+-0xc], R13 ;  /* 0xfffff40d06007986 */ /* 0x0003e8000c10190c */
[----:B------:R-:W2:Y:S02]  /*09c0*/  LDG.E R15, desc[UR12][R4.64+-0x8] ;  /* 0xfffff80c040f7981 */ /* 0x000ea4000c1e1900 */
[----:B--2---:R-:W-:-:S04]  /*09d0*/  FADD R15, R15, -R0 ;  /* 0x800000000f0f7221 */ /* 0x004fc80000000000 */
[----:B------:R-:W-:-:S04]  /*09e0*/  FFMA.SAT R14, R15, R10, 0.5 ;  /* 0x3f0000000f0e7423 */ /* 0x000fc8000000200a */
[----:B------:R-:W-:-:S04]  /*09f0*/  FFMA.RM R14, R14, R11, 12582913 ;  /* 0x4b4000010e0e7423 */ /* 0x000fc8000000400b */
[----:B------:R-:W-:-:S04]  /*0a00*/  FADD R18, R14, -12583039 ;  /* 0xcb40007f0e127421 */ /* 0x000fc80000000000 */
[----:B------:R-:W-:-:S04]  /*0a10*/  FFMA R18, R15, 1.4426950216293334961, -R18 ;  /* 0x3fb8aa3b0f127823 */ /* 0x000fc80000000812 */
[----:B------:R-:W-:Y:S01]  /*0a20*/  FFMA R18, R15, 1.925963033500011079e-08, R18 ;  /* 0x32a570600f127823 */ /* 0x000fe20000000012 */
[----:B------:R-:W-:-:S05]  /*0a30*/  SHF.L.U32 R15, R14, 0x17, RZ ;  /* 0x000000170e0f7819 */ /* 0x000fca00000006ff */
[----:B------:R-:W2:Y:S02]  /*0a40*/  MUFU.EX2 R18, R18 ;  /* 0x0000001200127308 */ /* 0x000ea40000000800 */
[----:B--2---:R-:W-:-:S05]  /*0a50*/  FMUL R15, R15, R18 ;  /* 0x000000120f0f7220 */ /* 0x004fca0000400000 */
        /* <DEDUP_REMOVED lines=45> */
[----:B------:R-:W2:Y:S01]  /*0d30*/  LDG.E R5, desc[UR12][R4.64+0xc] ;  /* 0x00000c0c04057981 */ /* 0x000ea2000c1e1900 */
[----:B0-----:R-:W-:Y:S01]  /*0d40*/  FADD R12, R12, R3 ;  /* 0x000000030c0c7221 */ /* 0x001fe20000000000 */
[----:B------:R-:W-:Y:S01]  /*0d50*/  UIADD3 UR10, UPT, UPT, UR10, 0x8, URZ ;  /* 0x000000080a0a7890 */ /* 0x000fe2000fffe0ff */
[----:B------:R-:W-:Y:S02]  /*0d60*/  IADD3 R9, PT, PT, R9, 0x8, RZ ;  /* 0x0000000809097810 */ /* 0x000fe40007ffe0ff */
[----:B------:R-:W-:Y:S01]  /*0d70*/  FADD R12, R12, R13 ;  /* 0x0000000d0c0c7221 */ /* 0x000fe20000000000 */
[----:B------:R-:W-:-:S03]  /*0d80*/  UISETP.NE.AND UP1, UPT, UR10, URZ, UPT ;  /* 0x000000ff0a00728c */ /* 0x000fc6000bf25270 */
[----:B------:R-:W-:-:S04]  /*0d90*/  FADD R12, R12, R15 ;  /* 0x0000000f0c0c7221 */ /* 0x000fc80000000000 */
[----:B------:R-:W-:-:S04]  /*0da0*/  FADD R12, R12, R17 ;  /* 0x000000110c0c7221 */ /* 0x000fc80000000000 */
[----:B------:R-:W-:-:S04]  /*0db0*/  FADD R12, R12, R19 ;  /* 0x000000130c0c7221 */ /* 0x000fc80000000000 */
[----:B------:R-:W-:-:S04]  /*0dc0*/  FADD R12, R12, R21 ;  /* 0x000000150c0c7221 */ /* 0x000fc80000000000 */
[----:B------:R-:W-:Y:S01]  /*0dd0*/  FADD R12, R12, R23 ;  /* 0x000000170c0c7221 */ /* 0x000fe20000000000 */
[----:B--2---:R-:W-:-:S04]  /*0de0*/  FADD R25, R5, -R0 ;  /* 0x8000000005197221 */ /* 0x004fc80000000000 */
[----:B------:R-:W-:-:S04]  /*0df0*/  FFMA.SAT R10, R25, R10, 0.5 ;  /* 0x3f000000190a7423 */ /* 0x000fc8000000200a */
[----:B------:R-:W-:-:S04]  /*0e00*/  FFMA.RM R10, R10, R11, 12582913 ;  /* 0x4b4000010a0a7423 */ /* 0x000fc8000000400b */
[C---:B------:R-:W-:Y:S01]  /*0e10*/  FADD R14, R10.reuse, -12583039 ;  /* 0xcb40007f0a0e7421 */ /* 0x040fe20000000000 */
[----:B------:R-:W-:-:S03]  /*0e20*/  SHF.L.U32 R10, R10, 0x17, RZ ;  /* 0x000000170a0a7819 */ /* 0x000fc600000006ff */
[----:B------:R-:W-:-:S04]  /*0e30*/  FFMA R14, R25, 1.4426950216293334961, -R14 ;  /* 0x3fb8aa3b190e7823 */ /* 0x000fc8000000080e */
[----:B------:R-:W-:-:S04]  /*0e40*/  FFMA R14, R25, 1.925963033500011079e-08, R14 ;  /* 0x32a57060190e7823 */ /* 0x000fc8000000000e */
[----:B------:R-:W0:Y:S02]  /*0e50*/  MUFU.EX2 R11, R14 ;  /* 0x0000000e000b7308 */ /* 0x000e240000000800 */
[----:B0-----:R-:W-:-:S04]  /*0e60*/  FMUL R11, R10, R11 ;  /* 0x0000000b0a0b7220 */ /* 0x001fc80000400000 */
[----:B------:R-:W-:Y:S01]  /*0e70*/  FADD R3, R12, R11 ;  /* 0x0000000b0c037221 */ /* 0x000fe20000000000 */
[----:B------:R1:W-:Y:S01]  /*0e80*/  STG.E desc[UR12][R6.64+0xc], R11 ;  /* 0x00000c0b06007986 */ /* 0x0003e2000c10190c */
[----:B------:R-:W-:Y:S05]  /*0e90*/  BRA.U UP1, `(.L_x_10) ;  /* 0xfffffff901507547 */ /* 0x000fea000b83ffff */
.L_x_9:
[----:B------:R-:W-:Y:S05]  /*0ea0*/  BRA.U !UP0, `(.L_x_8) ;  /* 0x0000000508d87547 */ /* 0x000fea000b800000 */
[----:B------:R-:W0:Y:S01]  /*0eb0*/  LDCU UR5, c[0x0][0x394] ;  /* 0x00007280ff0577ac */ /* 0x000e220008000800 */
[----:B------:R-:W-:Y:S02]  /*0ec0*/  UISETP.GE.U32.AND UP0, UPT, UR14, 0x4, UPT ;  /* 0x000000040e00788c */ /* 0x000fe4000bf06070 */
[----:B0-----:R-:W-:-:S04]  /*0ed0*/  ULOP3.LUT UR6, UR5, 0x3, URZ, 0xc0, !UPT ;  /* 0x0000000305067892 */ /* 0x001fc8000f8ec0ff */
[----:B------:R-:W-:-:S03]  /*0ee0*/  UISETP.NE.AND UP1, UPT, UR6, URZ, UPT ;  /* 0x000000ff0600728c */ /* 0x000fc6000bf25270 */
[----:B------:R-:W-:Y:S08]  /*0ef0*/  BRA.U !UP0, `(.L_x_11) ;  /* 0x0000000108e07547 */ /* 0x000ff0000b800000 */
[----:B------:R-:W0:Y:S01]  /*0f00*/  LDC.64 R4, c[0x0][0x380] ;  /* 0x0000e000ff047b82 */ /* 0x000e220000000a00 */
[----:B-1----:R-:W-:-:S05]  /*0f10*/  IADD3 R11, PT, PT, R8, UR4, RZ ;  /* 0x00000004080b7c10 */ /* 0x002fca000fffe0ff */
[----:B0-----:R-:W-:-:S05]  /*0f20*/  IMAD.WIDE R4, R11, 0x4, R4 ;  /* 0x000000040b047825 */ /* 0x001fca00078e0204 */
[----:B------:R-:W2:Y:S01]  /*0f30*/  LDG.E R7, desc[UR12][R4.64] ;  /* 0x0000000c04077981 */ /* 0x000ea2000c1e1900 */
[----:B------:R-:W-:Y:S01]  /*0f40*/  HFMA2 R9, -RZ, RZ, 0.96630859375, -0.0022525787353515625 ;  /* 0x3bbb989dff097431 */ /* 0x000fe200000001ff */
[----:B------:R-:W-:Y:S01]  /*0f50*/  MOV R10, 0x437c0000 ;  /* 0x437c0000000a7802 */ /* 0x000fe20000000f00 */
[----:B--2---:R-:W-:-:S04]  /*0f60*/  FADD R12, R7, -R0 ;  /* 0x80000000070c7221 */ /* 0x004fc80000000000 */
[----:B------:R-:W-:-:S04]  /*0f70*/  FFMA.SAT R7, R12, R9, 0.5 ;  /* 0x3f0000000c077423 */ /* 0x000fc80000002009 */
[----:B------:R-:W-:Y:S02]  /*0f80*/  FFMA.RM R13, R7, R10, 12582913 ;  /* 0x4b400001070d7423 */ /* 0x000fe4000000400a */
[----:B------:R-:W0:Y:S02]  /*0f90*/  LDC.64 R6, c[0x0][0x388] ;  /* 0x0000e200ff067b82 */ /* 0x000e240000000a00 */
[C---:B------:R-:W-:Y:S01]  /*0fa0*/  FADD R15, R13.reuse, -12583039 ;  /* 0xcb40007f0d0f7421 */ /* 0x040fe20000000000 */
[----:B------:R-:W-:-:S03]  /*0fb0*/  SHF.L.U32 R13, R13, 0x17, RZ ;  /* 0x000000170d0d7819 */ /* 0x000fc600000006ff */
[----:B------:R-:W-:-:S04]  /*0fc0*/  FFMA R15, R12, 1.4426950216293334961, -R15 ;  /* 0x3fb8aa3b0c0f7823 */ /* 0x000fc8000000080f */
[----:B------:R-:W-:-:S04]  /*0fd0*/  FFMA R15, R12, 1.925963033500011079e-08, R15 ;  /* 0x32a570600c0f7823 */ /* 0x000fc8000000000f */
[----:B------:R-:W1:Y:S01]  /*0fe0*/  MUFU.EX2 R12, R15 ;  /* 0x0000000f000c7308 */ /* 0x000e620000000800 */
[----:B0-----:R-:W-:-:S04]  /*0ff0*/  IMAD.WIDE R6, R11, 0x4, R6 ;  /* 0x000000040b067825 */ /* 0x001fc800078e0206 */
[----:B-1----:R-:W-:-:S05]  /*1000*/  FMUL R11, R13, R12 ;  /* 0x0000000c0d0b7220 */ /* 0x002fca0000400000 */
        /* <DEDUP_REMOVED lines=8> */
[----:B------:R-:W-:-:S04]  /*1090*/  FFMA R17, R12, 1.925963033500011079e-08, R17 ;  /* 0x32a570600c117823 */ /* 0x000fc80000000011 */
[----:B------:R-:W1:Y:S02]  /*10a0*/  MUFU.EX2 R12, R17 ;  /* 0x00000011000c7308 */ /* 0x000e640000000800 */
        /* <DEDUP_REMOVED lines=13> */
[----:B------:R1:W2:Y:S01]  /*1180*/  LDG.E R5, desc[UR12][R4.64+0xc] ;  /* 0x00000c0c04057981 */ /* 0x0002a2000c1e1900 */
[----:B------:R-:W-:Y:S01]  /*1190*/  UIADD3 UR4, UPT, UPT, UR4, 0x4, URZ ;  /* 0x0000000404047890 */ /* 0x000fe2000fffe0ff */
[----:B-1----:R-:W-:-:S04]  /*11a0*/  FADD R4, R3, R11 ;  /* 0x0000000b03047221 */ /* 0x002fc80000000000 */
        /* <DEDUP_REMOVED lines=10> */
[----:B-1----:R-:W-:-:S04]  /*1250*/  FMUL R9, R9, R10 ;  /* 0x0000000a09097220 */ /* 0x002fc80000400000 */
[----:B------:R-:W-:Y:S01]  /*1260*/  FADD R3, R4, R9 ;  /* 0x0000000904037221 */ /* 0x000fe20000000000 */
[----:B------:R0:W-:Y:S06]  /*1270*/  STG.E desc[UR12][R6.64+0xc], R9 ;  /* 0x00000c0906007986 */ /* 0x0001ec000c10190c */
.L_x_11:
[----:B------:R-:W-:Y:S05]  /*1280*/  BRA.U !UP1, `(.L_x_8) ;  /* 0x0000000109e07547 */ /* 0x000fea000b800000 */
[----:B------:R-:W-:Y:S02]  /*1290*/  UISETP.NE.AND UP0, UPT, UR6, 0x1, UPT ;  /* 0x000000010600788c */ /* 0x000fe4000bf05270 */
[----:B------:R-:W-:-:S04]  /*12a0*/  ULOP3.LUT UR5, UR5, 0x1, URZ, 0xc0, !UPT ;  /* 0x0000000105057892 */ /* 0x000fc8000f8ec0ff */
[----:B------:R-:W-:-:S03]  /*12b0*/  UISETP.NE.U32.AND UP1, UPT, UR5, 0x1, UPT ;  /* 0x000000010500788c */ /* 0x000fc6000bf25070 */
[----:B------:R-:W-:Y:S08]  /*12c0*/  BRA.U !UP0, `(.L_x_12) ;  /* 0x0000000108807547 */ /* 0x000ff0000b800000 */
[----:B------:R-:W2:Y:S01]  /*12d0*/  LDC.64 R4, c[0x0][0x380] ;  /* 0x0000e000ff047b82 */ /* 0x000ea20000000a00 */
[----:B01----:R-:W-:-:S05]  /*12e0*/  IADD3 R11, PT, PT, R8, UR4, RZ ;  /* 0x00000004080b7c10 */ /* 0x003fca000fffe0ff */
[----:B--2---:R-:W-:-:S05]  /*12f0*/  IMAD.WIDE R4, R11, 0x4, R4 ;  /* 0x000000040b047825 */ /* 0x004fca00078e0204 */
        /* <DEDUP_REMOVED lines=15> */
[----:B------:R-:W3:Y:S01]  /*13f0*/  LDG.E R5, desc[UR12][R4.64+0x4] ;  /* 0x0000040c04057981 */ /* 0x000ee2000c1e1900 */
[----:B------:R-:W-:Y:S01]  /*1400*/  FADD R3, R3, R9 ;  /* 0x0000000903037221 */ /* 0x000fe20000000000 */
[----:B------:R-:W-:Y:S01]  /*1410*/  UIADD3 UR4, UPT, UPT, UR4, 0x2, URZ ;  /* 0x0000000204047890 */ /* 0x000fe2000fffe0ff */
[----:B---3--:R-:W-:-:S04]  /*1420*/  FADD R10, R5, -R0 ;  /* 0x80000000050a7221 */ /* 0x008fc80000000000 */
        /* <DEDUP_REMOVED lines=9> */
[----:B------:R2:W-:Y:S06]  /*14c0*/  STG.E desc[UR12][R6.64+0x4], R10 ;  /* 0x0000040a06007986 */ /* 0x0005ec000c10190c */
.L_x_12:
[----:B------:R-:W-:Y:S05]  /*14d0*/  BRA.U UP1, `(.L_x_8) ;  /* 0x00000001014c7547 */ /* 0x000fea000b800000 */
[----:B------:R-:W3:Y:S01]  /*14e0*/  LDC.64 R4, c[0x0][0x380] ;  /* 0x0000e000ff047b82 */ /* 0x000ee20000000a00 */
[----:B0-2---:R-:W-:-:S05]  /*14f0*/  IADD3 R9, PT, PT, R8, UR4, RZ ;  /* 0x0000000408097c10 */ /* 0x005fca000fffe0ff */
[----:B---3--:R-:W-:-:S06]  /*1500*/  IMAD.WIDE R4, R9, 0x4, R4 ;  /* 0x0000000409047825 */ /* 0x008fcc00078e0204 */
[----:B------:R-:W2:Y:S01]  /*1510*/  LDG.E R5, desc[UR12][R4.64] ;  /* 0x0000000c04057981 */ /* 0x000ea2000c1e1900 */
[----:B-1----:R-:W-:Y:S01]  /*1520*/  HFMA2 R7, -RZ, RZ, 0.96630859375, -0.0022525787353515625 ;  /* 0x3bbb989dff077431 */ /* 0x002fe200000001ff */
        /* <DEDUP_REMOVED lines=8> */
[----:B------:R-:W-:-:S06]  /*15b0*/  FFMA R11, R0, 1.925963033500011079e-08, R11 ;  /* 0x32a57060000b7823 */ /* 0x000fcc000000000b */
[----:B------:R-:W1:Y:S01]  /*15c0*/  MUFU.EX2 R11, R11 ;  /* 0x0000000b000b7308 */ /* 0x000e620000000800 */
[----:B0-----:R-:W-:-:S04]  /*15d0*/  IMAD.WIDE R4, R9, 0x4, R6 ;  /* 0x0000000409047825 */ /* 0x001fc800078e0206 */
[----:B-1----:R-:W-:-:S04]  /*15e0*/  FMUL R8, R8, R11 ;  /* 0x0000000b08087220 */ /* 0x002fc80000400000 */
[----:B------:R-:W-:Y:S01]  /*15f0*/  FADD R3, R3, R8 ;  /* 0x0000000803037221 */ /* 0x000fe20000000000 */
[----:B------:R3:W-:Y:S06]  /*1600*/  STG.E desc[UR12][R4.64], R8 ;  /* 0x0000000804007986 */ /* 0x0007ec000c10190c */
.L_x_8:
[----:B---3--:R-:W3:Y:S02]  /*1610*/  LDC R5, c[0x0][0x394] ;  /* 0x0000e500ff057b82 */ /* 0x008ee40000000800 */
[----:B---3--:R-:W-:-:S13]  /*1620*/  ISETP.GE.AND P0, PT, R5, 0x1, PT ;  /* 0x000000010500780c */ /* 0x008fda0003f06270 */
[----:B------:R-:W-:Y:S05]  /*1630*/  @!P0 EXIT ;  /* 0x000000000000894d */ /* 0x000fea0003800000 */
[C---:B------:R-:W-:Y:S01]  /*1640*/  ISETP.GE.U32.AND P0, PT, R5.reuse, 0x10, PT ;  /* 0x000000100500780c */ /* 0x040fe20003f06070 */
[----:B012---:R-:W-:Y:S02]  /*1650*/  HFMA2 R7, -RZ, RZ, 0, 0 ;  /* 0x00000000ff077431 */ /* 0x007fe400000001ff */
[----:B------:R-:W-:Y:S01]  /*1660*/  IMAD R2, R2, R5, RZ ;  /* 0x0000000502027224 */ /* 0x000fe200078e02ff */
[----:B------:R-:W-:-:S09]  /*1670*/  LOP3.LUT R11, R5, 0xf, RZ, 0xc0, !PT ;  /* 0x0000000f050b7812 */ /* 0x000fd200078ec0ff */
[----:B------:R-:W-:Y:S05]  /*1680*/  @!P0 BRA `(.L_x_13) ;  /* 0x0000001000108947 */ /* 0x000fea0003800000 */
[----:B------:R-:W0:Y:S01]  /*1690*/  LDCU.64 UR4, c[0x0][0x388] ;  /* 0x00007100ff0477ac */ /* 0x000e220008000a00 */
[----:B------:R-:W-:Y:S02]  /*16a0*/  LOP3.LUT R7, R5, 0x7ffffff0, RZ, 0xc0, !PT ;  /* 0x7ffffff005077812 */ /* 0x000fe400078ec0ff */
[----:B------:R-:W-:Y:S02]  /*16b0*/  MOV R6, R2 ;  /* 0x0000000200067202 */ /* 0x000fe40000000f00 */
[----:B------:R-:W-:Y:S01]  /*16c0*/  IADD3 R8, PT, PT, -R7, RZ, RZ ;  /* 0x000000ff07087210 */ /* 0x000fe20007ffe1ff */
[----:B0-----:R-:W-:-:S04]  /*16d0*/  UIADD3 UR4, UP0, UPT, UR4, 0x20, URZ ;  /* 0x0000002004047890 */ /* 0x001fc8000ff1e0ff */
[----:B------:R-:W-:-:S12]  /*16e0*/  UIADD3.X UR5, UPT, UPT, URZ, UR5, URZ, UP0, !UPT ;  /* 0x00000005ff057290 */ /* 0x000fd800087fe4ff */
.L_x_46:
[----:B0-----:R-:W-:Y:S02]  /*16f0*/  MOV R4, UR4 ;  /* 0x0000000400047c02 */ /* 0x001fe40008000f00 */
[----:B------:R-:W-:-:S03]  /*1700*/  MOV R5, UR5 ;  /* 0x0000000500057c02 */ /* 0x000fc60008000f00 */
[----:B------:R-:W-:-:S05]  /*1710*/  IMAD.WIDE R4, R6, 0x4, R4 ;  /* 0x0000000406047825 */ /* 0x000fca00078e0204 */
[----:B------:R-:W2:Y:S01]  /*1720*/  LDG.E R0, desc[UR12][R4.64+-0x20] ;  /* 0xffffe00c04007981 */ /* 0x000ea2000c1e1900 */
[----:B------:R-:W0:Y:S01]  /*1730*/  MUFU.RCP R10, R3 ;  /* 0x00000003000a7308 */ /* 0x000e220000001000 */
[----:B------:R-:W-:Y:S01]  /*1740*/  IADD3 R8, PT, PT, R8, 0x10, RZ ;  /* 0x0000001008087810 */ /* 0x000fe20007ffe0ff */
[----:B------:R-:W-:Y:S03]  /*1750*/  BSSY.RECONVERGENT B2, `(.L_x_14) ;  /* 0x000000b000027945 */ /* 0x000fe60003800200 */
[----:B------:R-:W-:Y:S01]  /*1760*/  ISETP.NE.AND P2, PT, R8, RZ, PT ;  /* 0x000000ff0800720c */ /* 0x000fe20003f45270 */
[----:B0-----:R-:W-:-:S04]  /*1770*/  FFMA R9, R10, -R3, 1 ;  /* 0x3f8000000a097423 */ /* 0x001fc80000000803 */
[----:B------:R-:W-:Y:S01]  /*1780*/  FFMA R9, R10, R9, R10 ;  /* 0x000000090a097223 */ /* 0x000fe2000000000a */
[----:B--2---:R-:W0:Y:S03]  /*1790*/  FCHK P0, R0, R3 ;  /* 0x0000000300007302 */ /* 0x004e260000000000 */
[----:B------:R-:W-:-:S04]  /*17a0*/  FFMA R10, R0, R9, RZ ;  /* 0x00000009000a7223 */ /* 0x000fc800000000ff */
[----:B------:R-:W-:-:S04]  /*17b0*/  FFMA R12, R10, -R3, R0 ;  /* 0x800000030a0c7223 */ /* 0x000fc80000000000 */
[----:B------:R-:W-:Y:S01]  /*17c0*/  FFMA R9, R9, R12, R10 ;  /* 0x0000000c09097223 */ /* 0x000fe2000000000a */
[----:B0-----:R-:W-:Y:S06]  /*17d0*/  @!P0 BRA `(.L_x_15) ;  /* 0x0000000000088947 */ /* 0x001fec0003800000 */
[----:B------:R-:W-:-:S07]  /*17e0*/  MOV R12, 0x1800 ;  /* 0x00001800000c7802 */ /* 0x000fce0000000f00 */
[----:B------:R-:W-:Y:S05]  /*17f0*/  CALL.REL.NOINC `($__internal_0_$__cuda_sm3x_div_rn_noftz_f32_slowpath) ;  /* 0x0000001c00547944 */ /* 0x000fea0003c00000 */
.L_x_15:
[----:B------:R-:W-:Y:S05]  /*1800*/  BSYNC.RECONVERGENT B2 ;  /* 0x0000000000027941 */ /* 0x000fea0003800200 */
.L_x_14:
[----:B------:R-:W2:Y:S01]  /*1810*/  LDG.E R15, desc[UR12][R4.64+-0x1c] ;  /* 0xffffe40c040f7981 */ /* 0x000ea2000c1e1900 */
[----:B------:R-:W0:Y:S01]  /*1820*/  MUFU.RCP R0, R3 ;  /* 0x0000000300007308 */ /* 0x000e220000001000 */
[----:B------:R-:W-:Y:S02]  /*1830*/  BSSY.RECONVERGENT B2, `(.L_x_16) ;  /* 0x000000d000027945 */ /* 0x000fe40003800200 */
[----:B------:R1:W-:Y:S01]  /*1840*/  STG.E desc[UR12][R4.64+-0x20], R9 ;  /* 0xffffe00904007986 */ /* 0x0003e2000c10190c */
[----:B0-----:R-:W-:-:S04]  /*1850*/  FFMA R13, R0, -R3, 1 ;  /* 0x3f800000000d7423 */ /* 0x001fc80000000803 */
[----:B------:R-:W-:Y:S01]  /*1860*/  FFMA R0, R0, R13, R0 ;  /* 0x0000000d00007223 */ /* 0x000fe20000000000 */
[----:B--2---:R-:W0:Y:S03]  /*1870*/  FCHK P0, R15, R3 ;  /* 0x000000030f007302 */ /* 0x004e260000000000 */
[----:B------:R-:W-:-:S04]  /*1880*/  FFMA R10, R0, R15, RZ ;  /* 0x0000000f000a7223 */ /* 0x000fc800000000ff */
[----:B------:R-:W-:-:S04]  /*1890*/  FFMA R13, R10, -R3, R15 ;  /* 0x800000030a0d7223 */ /* 0x000fc8000000000f */
[----:B------:R-:W-:Y:S01]  /*18a0*/  FFMA R13, R0, R13, R10 ;  /* 0x0000000d000d7223 */ /* 0x000fe2000000000a */
[----:B01----:R-:W-:Y:S06]  /*18b0*/  @!P0 BRA `(.L_x_17) ;  /* 0x0000000000108947 */ /* 0x003fec0003800000 */
[----:B------:R-:W-:Y:S02]  /*18c0*/  MOV R0, R15 ;  /* 0x0000000f00007202 */ /* 0x000fe40000000f00 */
[----:B------:R-:W-:-:S07]  /*18d0*/  MOV R12, 0x18f0 ;  /* 0x000018f0000c7802 */ /* 0x000fce0000000f00 */
[----:B------:R-:W-:Y:S05]  /*18e0*/  CALL.REL.NOINC `($__internal_0_$__cuda_sm3x_div_rn_noftz_f32_slowpath) ;  /* 0x0000001c00187944 */ /* 0x000fea0003c00000 */
[----:B------:R-:W-:-:S07]  /*18f0*/  MOV R13, R9 ;  /* 0x00000009000d7202 */ /* 0x000fce0000000f00 */
.L_x_17:
[----:B------:R-:W-:Y:S05]  /*1900*/  BSYNC.RECONVERGENT B2 ;  /* 0x0000000000027941 */ /* 0x000fea0003800200 */
.L_x_16:
        /* <DEDUP_REMOVED lines=14> */
.L_x_19:
[----:B------:R-:W-:Y:S05]  /*19f0*/  BSYNC.RECONVERGENT B2 ;  /* 0x0000000000027941 */ /* 0x000fea0003800200 */
.L_x_18:
        /* <DEDUP_REMOVED lines=15> */
.L_x_21:
[----:B------:R-:W-:Y:S05]  /*1af0*/  BSYNC.RECONVERGENT B2 ;  /* 0x0000000000027941 */ /* 0x000fea0003800200 */
.L_x_20:
        /* <DEDUP_REMOVED lines=14> */
.L_x_23:
[----:B------:R-:W-:Y:S05]  /*1be0*/  BSYNC.RECONVERGENT B2 ;  /* 0x0000000000027941 */ /* 0x000fea0003800200 */
.L_x_22:
        /* <DEDUP_REMOVED lines=15> */
.L_x_25:
[----:B------:R-:W-:Y:S05]  /*1ce0*/  BSYNC.RECONVERGENT B2 ;  /* 0x0000000000027941 */ /* 0x000fea0003800200 */
.L_x_24:
        /* <DEDUP_REMOVED lines=14> */
.L_x_27:
[----:B------:R-:W-:Y:S05]  /*1dd0*/  BSYNC.RECONVERGENT B2 ;  /* 0x0000000000027941 */ /* 0x000fea0003800200 */
.L_x_26:
        /* <DEDUP_REMOVED lines=15> */
.L_x_29:
[----:B------:R-:W-:Y:S05]  /*1ed0*/  BSYNC.RECONVERGENT B2 ;  /* 0x0000000000027941 */ /* 0x000fea0003800200 */
.L_x_28:
        /* <DEDUP_REMOVED lines=14> */
.L_x_31:
[----:B------:R-:W-:Y:S05]  /*1fc0*/  BSYNC.RECONVERGENT B2 ;  /* 0x0000000000027941 */ /* 0x000fea0003800200 */
.L_x_30:
        /* <DEDUP_REMOVED lines=15> */
.L_x_33:
[----:B------:R-:W-:Y:S05]  /*20c0*/  BSYNC.RECONVERGENT B2 ;  /* 0x0000000000027941 */ /* 0x000fea0003800200 */
.L_x_32:
        /* <DEDUP_REMOVED lines=14> */
.L_x_35:
[----:B------:R-:W-:Y:S05]  /*21b0*/  BSYNC.RECONVERGENT B2 ;  /* 0x0000000000027941 */ /* 0x000fea0003800200 */
.L_x_34:
        /* <DEDUP_REMOVED lines=15> */
.L_x_37:
[----:B------:R-:W-:Y:S05]  /*22b0*/  BSYNC.RECONVERGENT B2 ;  /* 0x0000000000027941 */ /* 0x000fea0003800200 */
.L_x_36:
        /* <DEDUP_REMOVED lines=14> */
.L_x_39:
[----:B------:R-:W-:Y:S05]  /*23a0*/  BSYNC.RECONVERGENT B2 ;  /* 0x0000000000027941 */ /* 0x000fea0003800200 */
.L_x_38:
        /* <DEDUP_REMOVED lines=15> */
.L_x_41:
[----:B------:R-:W-:Y:S05]  /*24a0*/  BSYNC.RECONVERGENT B2 ;  /* 0x0000000000027941 */ /* 0x000fea0003800200 */
.L_x_40:
        /* <DEDUP_REMOVED lines=14> */
.L_x_43:
[----:B------:R-:W-:Y:S05]  /*2590*/  BSYNC.RECONVERGENT B2 ;  /* 0x0000000000027941 */ /* 0x000fea0003800200 */
.L_x_42:
        /* <DEDUP_REMOVED lines=15> */
.L_x_45:
[----:B------:R-:W-:Y:S05]  /*2690*/  BSYNC.RECONVERGENT B2 ;  /* 0x0000000000027941 */ /* 0x000fea0003800200 */
.L_x_44:
[----:B------:R0:W-:Y:S01]  /*26a0*/  STG.E desc[UR12][R4.64+0x1c], R13 ;  /* 0x00001c0d04007986 */ /* 0x0001e2000c10190c */
[----:B------:R-:W-:Y:S01]  /*26b0*/  IADD3 R6, PT, PT, R6, 0x10, RZ ;  /* 0x0000001006067810 */ /* 0x000fe20007ffe0ff */
[----:B------:R-:W-:Y:S06]  /*26c0*/  @P2 BRA `(.L_x_46) ;  /* 0xfffffff000082947 */ /* 0x000fec000383ffff */
.L_x_13:
[----:B------:R-:W-:-:S13]  /*26d0*/  ISETP.NE.AND P0, PT, R11, RZ, PT ;  /* 0x000000ff0b00720c */ /* 0x000fda0003f05270 */
[----:B------:R-:W-:Y:S05]  /*26e0*/  @!P0 EXIT ;  /* 0x000000000000894d */ /* 0x000fea0003800000 */
[----:B------:R-:W1:Y:S01]  /*26f0*/  LDCU UR4, c[0x0][0x394] ;  /* 0x00007280ff0477ac */ /* 0x000e620008000800 */
[----:B------:R-:W-:Y:S01]  /*2700*/  ISETP.GE.U32.AND P0, PT, R11, 0x8, PT ;  /* 0x000000080b00780c */ /* 0x000fe20003f06070 */
[----:B-1----:R-:W-:-:S12]  /*2710*/  ULOP3.LUT UR4, UR4, 0x7, URZ, 0xc0, !UPT ;  /* 0x0000000704047892 */ /* 0x002fd8000f8ec0ff */
[----:B------:R-:W-:Y:S05]  /*2720*/  @!P0 BRA `(.L_x_47) ;  /* 0x0000000800008947 */ /* 0x000fea0003800000 */
[----:B0-----:R-:W0:Y:S01]  /*2730*/  LDC.64 R4, c[0x0][0x388] ;  /* 0x0000e200ff047b82 */ /* 0x001e220000000a00 */
[----:B------:R-:W-:-:S05]  /*2740*/  IADD3 R9, PT, PT, R2, R7, RZ ;  /* 0x0000000702097210 */ /* 0x000fca0007ffe0ff */
[----:B0-----:R-:W-:-:S05]  /*2750*/  IMAD.WIDE R4, R9, 0x4, R4 ;  /* 0x0000000409047825 */ /* 0x001fca00078e0204 */
[----:B------:R-:W2:Y:S01]  /*2760*/  LDG.E R11, desc[UR12][R4.64] ;  /* 0x0000000c040b7981 */ /* 0x000ea2000c1e1900 */
[----:B------:R-:W0:Y:S01]  /*2770*/  MUFU.RCP R0, R3 ;  /* 0x0000000300007308 */ /* 0x000e220000001000 */
[----:B------:R-:W-:Y:S01]  /*2780*/  BSSY.RECONVERGENT B2, `(.L_x_48) ;  /* 0x000000b000027945 */ /* 0x000fe20003800200 */
[----:B0-----:R-:W-:-:S04]  /*2790*/  FFMA R9, R0, -R3, 1 ;  /* 0x3f80000000097423 */ /* 0x001fc80000000803 */
[----:B------:R-:W-:Y:S02]  /*27a0*/  FFMA R0, R0, R9, R0 ;  /* 0x0000000900007223 */ /* 0x000fe40000000000 */
[----:B--2---:R-:W0:Y:S02]  /*27b0*/  FCHK P0, R11, R3 ;  /* 0x000000030b007302 */ /* 0x004e240000000000 */
[----:B------:R-:W-:-:S04]  /*27c0*/  FFMA R6, R0, R11, RZ ;  /* 0x0000000b00067223 */ /* 0x000fc800000000ff */
[----:B------:R-:W-:-:S04]  /*27d0*/  FFMA R9, R6, -R3, R11 ;  /* 0x8000000306097223 */ /* 0x000fc8000000000b */
[----:B------:R-:W-:Y:S01]  /*27e0*/  FFMA R9, R0, R9, R6 ;  /* 0x0000000900097223 */ /* 0x000fe20000000006 */
[----:B0-----:R-:W-:Y:S06]  /*27f0*/  @!P0 BRA `(.L_x_49) ;  /* 0x00000000000c8947 */ /* 0x001fec0003800000 */
[----:B------:R-:W-:Y:S02]  /*2800*/  MOV R0, R11 ;  /* 0x0000000b00007202 */ /* 0x000fe40000000f00 */
[----:B------:R-:W-:-:S07]  /*2810*/  MOV R12, 0x2830 ;  /* 0x00002830000c7802 */ /* 0x000fce0000000f00 */
[----:B------:R-:W-:Y:S05]  /*2820*/  CALL.REL.NOINC `($__internal_0_$__cuda_sm3x_div_rn_noftz_f32_slowpath) ;  /* 0x0000000c00487944 */ /* 0x000fea0003c00000 */
.L_x_49:
[----:B------:R-:W-:Y:S05]  /*2830*/  BSYNC.RECONVERGENT B2 ;  /* 0x0000000000027941 */ /* 0x000fea0003800200 */
.L_x_48:
        /* <DEDUP_REMOVED lines=15> */
.L_x_51:
[----:B------:R-:W-:Y:S05]  /*2930*/  BSYNC.RECONVERGENT B2 ;  /* 0x0000000000027941 */ /* 0x000fea0003800200 */
.L_x_50:
        /* <DEDUP_REMOVED lines=14> */
.L_x_53:
[----:B------:R-:W-:Y:S05]  /*2a20*/  BSYNC.RECONVERGENT B2 ;  /* 0x0000000000027941 */ /* 0x000fea0003800200 */
.L_x_52:
        /* <DEDUP_REMOVED lines=15> */
.L_x_55:
[----:B------:R-:W-:Y:S05]  /*2b20*/  BSYNC.RECONVERGENT B2 ;  /* 0x0000000000027941 */ /* 0x000fea0003800200 */
.L_x_54:
        /* <DEDUP_REMOVED lines=14> */
.L_x_57:
[----:B------:R-:W-:Y:S05]  /*2c10*/  BSYNC.RECONVERGENT B2 ;  /* 0x0000000000027941 */ /* 0x000fea0003800200 */
.L_x_56:
        /* <DEDUP_REMOVED lines=15> */
.L_x_59:
[----:B------:R-:W-:Y:S05]  /*2d10*/  BSYNC.RECONVERGENT B2 ;  /* 0x0000000000027941 */ /* 0x000fea0003800200 */
.L_x_58:
        /* <DEDUP_REMOVED lines=14> */
.L_x_61:
[----:B------:R-:W-:Y:S05]  /*2e00*/  BSYNC.RECONVERGENT B2 ;  /* 0x0000000000027941 */ /* 0x000fea0003800200 */
.L_x_60:
        /* <DEDUP_REMOVED lines=15> */
.L_x_63:
[----:B------:R-:W-:Y:S05]  /*2f00*/  BSYNC.RECONVERGENT B2 ;  /* 0x0000000000027941 */ /* 0x000fea0003800200 */
.L_x_62:
[----:B------:R1:W-:Y:S01]  /*2f10*/  STG.E desc[UR12][R4.64+0x1c], R11 ;  /* 0x00001c0b04007986 */ /* 0x0003e2000c10190c */
[----:B------:R-:W-:-:S07]  /*2f20*/  IADD3 R7, PT, PT, R7, 0x8, RZ ;  /* 0x0000000807077810 */ /* 0x000fce0007ffe0ff */
.L_x_47:
[----:B------:R-:W-:-:S13]  /*2f30*/  ISETP.NE.AND P0, PT, RZ, UR4, PT ;  /* 0x00000004ff007c0c */ /* 0x000fda000bf05270 */
[----:B------:R-:W-:Y:S05]  /*2f40*/  @!P0 EXIT ;  /* 0x000000000000894d */ /* 0x000fea0003800000 */
[----:B------:R-:W2:Y:S01]  /*2f50*/  LDCU UR5, c[0x0][0x394] ;  /* 0x00007280ff0577ac */ /* 0x000ea20008000800 */
[----:B------:R-:W-:Y:S02]  /*2f60*/  UISETP.GE.U32.AND UP0, UPT, UR4, 0x4, UPT ;  /* 0x000000040400788c */ /* 0x000fe4000bf06070 */
[----:B--2---:R-:W-:-:S07]  /*2f70*/  ULOP3.LUT UR5, UR5, 0x3, URZ, 0xc0, !UPT ;  /* 0x0000000305057892 */ /* 0x004fce000f8ec0ff */
[----:B------:R-:W-:Y:S05]  /*2f80*/  BRA.U !UP0, `(.L_x_64) ;  /* 0x0000000508087547 */ /* 0x000fea000b800000 */
[----:B01----:R-:W0:Y:S01]  /*2f90*/  LDC.64 R4, c[0x0][0x388] ;  /* 0x0000e200ff047b82 */ /* 0x003e220000000a00 */
        /* <DEDUP_REMOVED lines=15> */
.L_x_66:
[----:B------:R-:W-:Y:S05]  /*3090*/  BSYNC.RECONVERGENT B2 ;  /* 0x0000000000027941 */ /* 0x000fea0003800200 */
.L_x_65:
        /* <DEDUP_REMOVED lines=15> */
.L_x_68:
[----:B------:R-:W-:Y:S05]  /*3190*/  BSYNC.RECONVERGENT B2 ;  /* 0x0000000000027941 */ /* 0x000fea0003800200 */
.L_x_67:
        /* <DEDUP_REMOVED lines=14> */
.L_x_70:
[----:B------:R-:W-:Y:S05]  /*3280*/  BSYNC.RECONVERGENT B2 ;  /* 0x0000000000027941 */ /* 0x000fea0003800200 */
.L_x_69:
        /* <DEDUP_REMOVED lines=15> */
.L_x_72:
[----:B------:R-:W-:Y:S05]  /*3380*/  BSYNC.RECONVERGENT B2 ;  /* 0x0000000000027941 */ /* 0x000fea0003800200 */
.L_x_71:
[----:B------:R2:W-:Y:S01]  /*3390*/  STG.E desc[UR12][R4.64+0xc], R11 ;  /* 0x00000c0b04007986 */ /* 0x0005e2000c10190c */
[----:B------:R-:W-:-:S07]  /*33a0*/  IADD3 R7, PT, PT, R7, 0x4, RZ ;  /* 0x0000000407077810 */ /* 0x000fce0007ffe0ff */
.L_x_64:
[----:B------:R-:W-:-:S13]  /*33b0*/  ISETP.NE.AND P0, PT, RZ, UR5, PT ;  /* 0x00000005ff007c0c */ /* 0x000fda000bf05270 */
[----:B------:R-:W-:Y:S05]  /*33c0*/  @!P0 EXIT ;  /* 0x000000000000894d */ /* 0x000fea0003800000 */
[----:B012---:R-:W0:Y:S01]  /*33d0*/  LDC.64 R4, c[0x0][0x388] ;  /* 0x0000e200ff047b82 */ /* 0x007e220000000a00 */
[----:B------:R-:W-:Y:S01]  /*33e0*/  IADD3 R11, PT, PT, R2, R7, RZ ;  /* 0x00000007020b7210 */ /* 0x000fe20007ffe0ff */
[----:B------:R-:W-:-:S12]  /*33f0*/  UIADD3 UR4, UPT, UPT, -UR5, URZ, URZ ;  /* 0x000000ff05047290 */ /* 0x000fd8000fffe1ff */
.L_x_75:
[----:B01----:R-:W-:-:S05]  /*3400*/  IMAD.WIDE R6, R11, 0x4, R4 ;  /* 0x000000040b067825 */ /* 0x003fca00078e0204 */
[----:B------:R-:W2:Y:S01]  /*3410*/  LDG.E R13, desc[UR12][R6.64] ;  /* 0x0000000c060d7981 */ /* 0x000ea2000c1e1900 */
[----:B------:R-:W0:Y:S01]  /*3420*/  MUFU.RCP R0, R3 ;  /* 0x0000000300007308 */ /* 0x000e220000001000 */
[----:B------:R-:W-:Y:S01]  /*3430*/  UIADD3 UR4, UPT, UPT, UR4, 0x1, URZ ;  /* 0x0000000104047890 */ /* 0x000fe2000fffe0ff */
[----:B------:R-:W-:Y:S03]  /*3440*/  BSSY.RECONVERGENT B2, `(.L_x_73) ;  /* 0x000000c000027945 */ /* 0x000fe60003800200 */
[----:B------:R-:W-:Y:S01]  /*3450*/  UISETP.NE.AND UP0, UPT, UR4, URZ, UPT ;  /* 0x000000ff0400728c */ /* 0x000fe2000bf05270 */
[----:B0-----:R-:W-:-:S04]  /*3460*/  FFMA R9, R0, -R3, 1 ;  /* 0x3f80000000097423 */ /* 0x001fc80000000803 */
[----:B------:R-:W-:Y:S01]  /*3470*/  FFMA R0, R0, R9, R0 ;  /* 0x0000000900007223 */ /* 0x000fe20000000000 */
[----:B--2---:R-:W0:Y:S03]  /*3480*/  FCHK P0, R13, R3 ;  /* 0x000000030d007302 */ /* 0x004e260000000000 */
[----:B------:R-:W-:-:S04]  /*3490*/  FFMA R2, R0, R13, RZ ;  /* 0x0000000d00027223 */ /* 0x000fc800000000ff */
[----:B------:R-:W-:-:S04]  /*34a0*/  FFMA R9, R2, -R3, R13 ;  /* 0x8000000302097223 */ /* 0x000fc8000000000d */
[----:B------:R-:W-:Y:S01]  /*34b0*/  FFMA R9, R0, R9, R2 ;  /* 0x0000000900097223 */ /* 0x000fe20000000002 */
[----:B0-----:R-:W-:Y:S06]  /*34c0*/  @!P0 BRA `(.L_x_74) ;  /* 0x00000000000c8947 */ /* 0x001fec0003800000 */
[----:B------:R-:W-:Y:S02]  /*34d0*/  MOV R0, R13 ;  /* 0x0000000d00007202 */ /* 0x000fe40000000f00 */
[----:B------:R-:W-:-:S07]  /*34e0*/  MOV R12, 0x3500 ;  /* 0x00003500000c7802 */ /* 0x000fce0000000f00 */
[----:B------:R-:W-:Y:S05]  /*34f0*/  CALL.REL.NOINC `($__internal_0_$__cuda_sm3x_div_rn_noftz_f32_slowpath) ;  /* 0x0000000000147944 */ /* 0x000fea0003c00000 */
.L_x_74:
[----:B------:R-:W-:Y:S05]  /*3500*/  BSYNC.RECONVERGENT B2 ;  /* 0x0000000000027941 */ /* 0x000fea0003800200 */
.L_x_73:
[----:B------:R1:W-:Y:S01]  /*3510*/  STG.E desc[UR12][R6.64], R9 ;  /* 0x0000000906007986 */ /* 0x0003e2000c10190c */
[----:B------:R-:W-:Y:S01]  /*3520*/  IADD3 R11, PT, PT, R11, 0x1, RZ ;  /* 0x000000010b0b7810 */ /* 0x000fe20007ffe0ff */
[----:B------:R-:W-:Y:S06]  /*3530*/  BRA.U UP0, `(.L_x_75) ;  /* 0xfffffffd00b07547 */ /* 0x000fec000b83ffff */
[----:B------:R-:W-:Y:S05]  /*3540*/  EXIT ;  /* 0x000000000000794d */ /* 0x000fea0003800000 */
        .weak           $__internal_0_$__cuda_sm3x_div_rn_noftz_f32_slowpath
        .type           $__internal_0_$__cuda_sm3x_div_rn_noftz_f32_slowpath,@function
        .size           $__internal_0_$__cuda_sm3x_div_rn_noftz_f32_slowpath,(.L_x_91 - $__internal_0_$__cuda_sm3x_div_rn_noftz_f32_slowpath)
$__internal_0_$__cuda_sm3x_div_rn_noftz_f32_slowpath:
[----:B------:R-:W-:Y:S01]  /*3550*/  SHF.R.U32.HI R10, RZ, 0x17, R3 ;  /* 0x00000017ff0a7819 */ /* 0x000fe20000011603 */
[----:B------:R-:W-:Y:S01]  /*3560*/  BSSY.RECONVERGENT B0, `(.L_x_76) ;  /* 0x0000063000007945 */ /* 0x000fe20003800200 */
[----:B------:R-:W-:Y:S02]  /*3570*/  SHF.R.U32.HI R13, RZ, 0x17, R0 ;  /* 0x00000017ff0d7819 */ /* 0x000fe40000011600 */
[----:B------:R-:W-:Y:S02]  /*3580*/  LOP3.LUT R10, R10, 0xff, RZ, 0xc0, !PT ;  /* 0x000000ff0a0a7812 */ /* 0x000fe400078ec0ff */
[----:B------:R-:W-:Y:S02]  /*3590*/  LOP3.LUT R13, R13, 0xff, RZ, 0xc0, !PT ;  /* 0x000000ff0d0d7812 */ /* 0x000fe400078ec0ff */
[----:B------:R-:W-:Y:S02]  /*35a0*/  IADD3 R16, PT, PT, R10, -0x1, RZ ;  /* 0xffffffff0a107810 */ /* 0x000fe40007ffe0ff */
[----:B------:R-:W-:-:S02]  /*35b0*/  IADD3 R14, PT, PT, R13, -0x1, RZ ;  /* 0xffffffff0d0e7810 */ /* 0x000fc40007ffe0ff */
[----:B------:R-:W-:Y:S02]  /*35c0*/  ISETP.GT.U32.AND P0, PT, R16, 0xfd, PT ;  /* 0x000000fd1000780c */ /* 0x000fe40003f04070 */
[----:B------:R-:W-:Y:S02]  /*35d0*/  MOV R15, R3 ;  /* 0x00000003000f7202 */ /* 0x000fe40000000f00 */
[----:B------:R-:W-:-:S13]  /*35e0*/  ISETP.GT.U32.OR P0, PT, R14, 0xfd, P0 ;  /* 0x000000fd0e00780c */ /* 0x000fda0000704470 */
[----:B------:R-:W-:Y:S01]  /*35f0*/  @!P0 MOV R9, RZ ;  /* 0x000000ff00098202 */ /* 0x000fe20000000f00 */
[----:B------:R-:W-:Y:S06]  /*3600*/  @!P0 BRA `(.L_x_77) ;  /* 0x00000000005c8947 */ /* 0x000fec0003800000 */
[----:B------:R-:W-:Y:S02]  /*3610*/  FSETP.GTU.FTZ.AND P0, PT, |R0|, +INF , PT ;  /* 0x7f8000000000780b */ /* 0x000fe40003f1c200 */
[----:B------:R-:W-:-:S04]  /*3620*/  FSETP.GTU.FTZ.AND P1, PT, |R3|, +INF , PT ;  /* 0x7f8000000300780b */ /* 0x000fc80003f3c200 */
[----:B------:R-:W-:-:S13]  /*3630*/  PLOP3.LUT P0, PT, P0, P1, PT, 0xf8, 0x8f ;  /* 0x00000000008f781c */ /* 0x000fda0000703f70 */
[----:B------:R-:W-:Y:S05]  /*3640*/  @P0 BRA `(.L_x_78) ;  /* 0x00000004004c0947 */ /* 0x000fea0003800000 */
[----:B------:R-:W-:-:S13]  /*3650*/  LOP3.LUT P0, RZ, R15, 0x7fffffff, R0, 0xc8, !PT ;  /* 0x7fffffff0fff7812 */ /* 0x000fda000780c800 */
[----:B------:R-:W-:Y:S05]  /*3660*/  @!P0 BRA `(.L_x_79) ;  /* 0x00000004003c8947 */ /* 0x000fea0003800000 */
[C---:B------:R-:W-:Y:S02]  /*3670*/  FSETP.NEU.FTZ.AND P3, PT, |R0|.reuse, +INF , PT ;  /* 0x7f8000000000780b */ /* 0x040fe40003f7d200 */
[----:B------:R-:W-:Y:S02]  /*3680*/  FSETP.NEU.FTZ.AND P1, PT, |R3|, +INF , PT ;  /* 0x7f8000000300780b */ /* 0x000fe40003f3d200 */
[----:B------:R-:W-:-:S11]  /*3690*/  FSETP.NEU.FTZ.AND P0, PT, |R0|, +INF , PT ;  /* 0x7f8000000000780b */ /* 0x000fd60003f1d200 */
[----:B------:R-:W-:Y:S05]  /*36a0*/  @!P1 BRA !P3, `(.L_x_79) ;  /* 0x00000004002c9947 */ /* 0x000fea0005800000 */
[----:B------:R-:W-:-:S04]  /*36b0*/  LOP3.LUT P3, RZ, R0, 0x7fffffff, RZ, 0xc0, !PT ;  /* 0x7fffffff00ff7812 */ /* 0x000fc8000786c0ff */
[----:B------:R-:W-:-:S13]  /*36c0*/  PLOP3.LUT P1, PT, P1, P3, PT, 0x2f, 0xf2 ;  /* 0x0000000000f2781c */ /* 0x000fda0000f26577 */
[----:B------:R-:W-:Y:S05]  /*36d0*/  @P1 BRA `(.L_x_80) ;  /* 0x0000000400181947 */ /* 0x000fea0003800000 */
[----:B------:R-:W-:-:S04]  /*36e0*/  LOP3.LUT P1, RZ, R15, 0x7fffffff, RZ, 0xc0, !PT ;  /* 0x7fffffff0fff7812 */ /* 0x000fc8000782c0ff */
[----:B------:R-:W-:-:S13]  /*36f0*/  PLOP3.LUT P0, PT, P0, P1, PT, 0x2f, 0xf2 ;  /* 0x0000000000f2781c */ /* 0x000fda0000702577 */
[----:B------:R-:W-:Y:S05]  /*3700*/  @P0 BRA `(.L_x_81) ;  /* 0x0000000400000947 */ /* 0x000fea0003800000 */
[----:B------:R-:W-:Y:S02]  /*3710*/  ISETP.GE.AND P0, PT, R14, RZ, PT ;  /* 0x000000ff0e00720c */ /* 0x000fe40003f06270 */
[----:B------:R-:W-:-:S11]  /*3720*/  ISETP.GE.AND P1, PT, R16, RZ, PT ;  /* 0x000000ff1000720c */ /* 0x000fd60003f26270 */
[----:B------:R-:W-:Y:S01]  /*3730*/  @P0 MOV R9, RZ ;  /* 0x000000ff00090202 */ /* 0x000fe20000000f00 */
[----:B------:R-:W-:Y:S01]  /*3740*/  @!P0 FFMA R0, R0, 1.84467440737095516160e+19, RZ ;  /* 0x5f80000000008823 */ /* 0x000fe200000000ff */
[----:B------:R-:W-:Y:S01]  /*3750*/  @!P0 MOV R9, 0xffffffc0 ;  /* 0xffffffc000098802 */ /* 0x000fe20000000f00 */
[----:B------:R-:W-:-:S03]  /*3760*/  @!P1 FFMA R15, R3, 1.84467440737095516160e+19, RZ ;  /* 0x5f800000030f9823 */ /* 0x000fc600000000ff */
[----:B------:R-:W-:-:S07]  /*3770*/  @!P1 IADD3 R9, PT, PT, R9, 0x40, RZ ;  /* 0x0000004009099810 */ /* 0x000fce0007ffe0ff */
.L_x_77:
[----:B------:R-:W-:Y:S01]  /*3780*/  LEA R14, R10, 0xc0800000, 0x17 ;  /* 0xc08000000a0e7811 */ /* 0x000fe200078eb8ff */
[----:B------:R-:W-:Y:S01]  /*3790*/  BSSY.RECONVERGENT B1, `(.L_x_82) ;  /* 0x0000036000017945 */ /* 0x000fe20003800200 */
[----:B------:R-:W-:Y:S02]  /*37a0*/  IADD3 R13, PT, PT, R13, -0x7f, RZ ;  /* 0xffffff810d0d7810 */ /* 0x000fe40007ffe0ff */
[----:B------:R-:W-:-:S03]  /*37b0*/  IADD3 R16, PT, PT, -R14, R15, RZ ;  /* 0x0000000f0e107210 */ /* 0x000fc60007ffe1ff */
[C---:B------:R-:W-:Y:S01]  /*37c0*/  IMAD R0, R13.reuse, -0x800000, R0 ;  /* 0xff8000000d007824 */ /* 0x040fe200078e0200 */
[----:B------:R0:W1:Y:S01]  /*37d0*/  MUFU.RCP R14, R16 ;  /* 0x00000010000e7308 */ /* 0x0000620000001000 */
[----:B------:R-:W-:Y:S01]  /*37e0*/  FADD.FTZ R17, -R16, -RZ ;  /* 0x800000ff10117221 */ /* 0x000fe20000010100 */
[----:B0-----:R-:W-:-:S04]  /*37f0*/  IADD3 R16, PT, PT, R13, 0x7f, -R10 ;  /* 0x0000007f0d107810 */ /* 0x001fc80007ffe80a */
[----:B------:R-:W-:Y:S01]  /*3800*/  IADD3 R9, PT, PT, R16, R9, RZ ;  /* 0x0000000910097210 */ /* 0x000fe20007ffe0ff */
[----:B-1----:R-:W-:-:S04]  /*3810*/  FFMA R15, R14, R17, 1 ;  /* 0x3f8000000e0f7423 */ /* 0x002fc80000000011 */
[----:B------:R-:W-:-:S04]  /*3820*/  FFMA R15, R14, R15, R14 ;  /* 0x0000000f0e0f7223 */ /* 0x000fc8000000000e */
[----:B------:R-:W-:-:S04]  /*3830*/  FFMA R14, R0, R15, RZ ;  /* 0x0000000f000e7223 */ /* 0x000fc800000000ff */
[----:B------:R-:W-:-:S04]  /*3840*/  FFMA R18, R17, R14, R0 ;  /* 0x0000000e11127223 */ /* 0x000fc80000000000 */
[----:B------:R-:W-:-:S04]  /*3850*/  FFMA R14, R15, R18, R14 ;  /* 0x000000120f0e7223 */ /* 0x000fc8000000000e */
[----:B------:R-:W-:-:S04]  /*3860*/  FFMA R17, R17, R14, R0 ;  /* 0x0000000e11117223 */ /* 0x000fc80000000000 */
[----:B------:R-:W-:-:S05]  /*3870*/  FFMA R0, R15, R17, R14 ;  /* 0x000000110f007223 */ /* 0x000fca000000000e */
[----:B------:R-:W-:-:S04]  /*3880*/  SHF.R.U32.HI R10, RZ, 0x17, R0 ;  /* 0x00000017ff0a7819 */ /* 0x000fc80000011600 */
[----:B------:R-:W-:-:S04]  /*3890*/  LOP3.LUT R10, R10, 0xff, RZ, 0xc0, !PT ;  /* 0x000000ff0a0a7812 */ /* 0x000fc800078ec0ff */
[----:B------:R-:W-:-:S04]  /*38a0*/  IADD3 R10, PT, PT, R10, R9, RZ ;  /* 0x000000090a0a7210 */ /* 0x000fc80007ffe0ff */
[----:B------:R-:W-:-:S04]  /*38b0*/  IADD3 R13, PT, PT, R10, -0x1, RZ ;  /* 0xffffffff0a0d7810 */ /* 0x000fc80007ffe0ff */
[----:B------:R-:W-:-:S13]  /*38c0*/  ISETP.GE.U32.AND P0, PT, R13, 0xfe, PT ;  /* 0x000000fe0d00780c */ /* 0x000fda0003f06070 */
[----:B------:R-:W-:Y:S05]  /*38d0*/  @!P0 BRA `(.L_x_83) ;  /* 0x0000000000808947 */ /* 0x000fea0003800000 */
[----:B------:R-:W-:-:S13]  /*38e0*/  ISETP.GT.AND P0, PT, R10, 0xfe, PT ;  /* 0x000000fe0a00780c */ /* 0x000fda0003f04270 */
[----:B------:R-:W-:Y:S05]  /*38f0*/  @P0 BRA `(.L_x_84) ;  /* 0x00000000006c0947 */ /* 0x000fea0003800000 */
[----:B------:R-:W-:-:S13]  /*3900*/  ISETP.GE.AND P0, PT, R10, 0x1, PT ;  /* 0x000000010a00780c */ /* 0x000fda0003f06270 */
[----:B------:R-:W-:Y:S05]  /*3910*/  @P0 BRA `(.L_x_85) ;  /* 0x0000000000740947 */ /* 0x000fea0003800000 */
[----:B------:R-:W-:Y:S02]  /*3920*/  ISETP.GE.AND P0, PT, R10, -0x18, PT ;  /* 0xffffffe80a00780c */ /* 0x000fe40003f06270 */
[----:B------:R-:W-:-:S11]  /*3930*/  LOP3.LUT R0, R0, 0x80000000, RZ, 0xc0, !PT ;  /* 0x8000000000007812 */ /* 0x000fd600078ec0ff */
[----:B------:R-:W-:Y:S05]  /*3940*/  @!P0 BRA `(.L_x_85) ;  /* 0x0000000000688947 */ /* 0x000fea0003800000 */
[-CC-:B------:R-:W-:Y:S01]  /*3950*/  FFMA.RZ R9, R15, R17.reuse, R14.reuse ;  /* 0x000000110f097223 */ /* 0x180fe2000000c00e */
[C---:B------:R-:W-:Y:S02]  /*3960*/  IADD3 R16, PT, PT, R10.reuse, 0x20, RZ ;  /* 0x000000200a107810 */ /* 0x040fe40007ffe0ff */
[C---:B------:R-:W-:Y:S02]  /*3970*/  ISETP.NE.AND P3, PT, R10.reuse, RZ, PT ;  /* 0x000000ff0a00720c */ /* 0x040fe40003f65270 */
[----:B------:R-:W-:Y:S01]  /*3980*/  LOP3.LUT R13, R9, 0x7fffff, RZ, 0xc0, !PT ;  /* 0x007fffff090d7812 */ /* 0x000fe200078ec0ff */
[CCC-:B------:R-:W-:Y:S01]  /*3990*/  FFMA.RP R9, R15.reuse, R17.reuse, R14.reuse ;  /* 0x000000110f097223 */ /* 0x1c0fe2000000800e */
[----:B------:R-:W-:Y:S01]  /*39a0*/  FFMA.RM R14, R15, R17, R14 ;  /* 0x000000110f0e7223 */ /* 0x000fe2000000400e */
[----:B------:R-:W-:Y:S02]  /*39b0*/  ISETP.NE.AND P1, PT, R10, RZ, PT ;  /* 0x000000ff0a00720c */ /* 0x000fe40003f25270 */
[----:B------:R-:W-:-:S02]  /*39c0*/  LOP3.LUT R13, R13, 0x800000, RZ, 0xfc, !PT ;  /* 0x008000000d0d7812 */ /* 0x000fc400078efcff */
[----:B------:R-:W-:Y:S02]  /*39d0*/  IADD3 R10, PT, PT, -R10, RZ, RZ ;  /* 0x000000ff0a0a7210 */ /* 0x000fe40007ffe1ff */
[----:B------:R-:W-:Y:S02]  /*39e0*/  SHF.L.U32 R16, R13, R16, RZ ;  /* 0x000000100d107219 */ /* 0x000fe400000006ff */
[----:B------:R-:W-:Y:S02]  /*39f0*/  FSETP.NEU.FTZ.AND P0, PT, R9, R14, PT ;  /* 0x0000000e0900720b */ /* 0x000fe40003f1d000 */
[----:B------:R-:W-:Y:S02]  /*3a00*/  SEL R10, R10, RZ, P3 ;  /* 0x000000ff0a0a7207 */ /* 0x000fe40001800000 */
[----:B------:R-:W-:Y:S02]  /*3a10*/  ISETP.NE.AND P1, PT, R16, RZ, P1 ;  /* 0x000000ff1000720c */ /* 0x000fe40000f25270 */
[----:B------:R-:W-:-:S02]  /*3a20*/  SHF.R.U32.HI R10, RZ, R10, R13 ;  /* 0x0000000aff0a7219 */ /* 0x000fc4000001160d */
[----:B------:R-:W-:Y:S02]  /*3a30*/  PLOP3.LUT P0, PT, P0, P1, PT, 0xf8, 0x8f ;  /* 0x00000000008f781c */ /* 0x000fe40000703f70 */
[----:B------:R-:W-:Y:S02]  /*3a40*/  SHF.R.U32.HI R14, RZ, 0x1, R10 ;  /* 0x00000001ff0e7819 */ /* 0x000fe4000001160a */
[----:B------:R-:W-:-:S04]  /*3a50*/  SEL R9, RZ, 0x1, !P0 ;  /* 0x00000001ff097807 */ /* 0x000fc80004000000 */
[----:B------:R-:W-:-:S04]  /*3a60*/  LOP3.LUT R9, R9, 0x1, R14, 0xf8, !PT ;  /* 0x0000000109097812 */ /* 0x000fc800078ef80e */
[----:B------:R-:W-:-:S04]  /*3a70*/  LOP3.LUT R9, R9, R10, RZ, 0xc0, !PT ;  /* 0x0000000a09097212 */ /* 0x000fc800078ec0ff */
[----:B------:R-:W-:-:S04]  /*3a80*/  IADD3 R9, PT, PT, R14, R9, RZ ;  /* 0x000000090e097210 */ /* 0x000fc80007ffe0ff */
[----:B------:R-:W-:Y:S01]  /*3a90*/  LOP3.LUT R0, R9, R0, RZ, 0xfc, !PT ;  /* 0x0000000009007212 */ /* 0x000fe200078efcff */
[----:B------:R-:W-:Y:S06]  /*3aa0*/  BRA `(.L_x_85) ;  /* 0x0000000000107947 */ /* 0x000fec0003800000 */
.L_x_84:
[----:B------:R-:W-:-:S04]  /*3ab0*/  LOP3.LUT R0, R0, 0x80000000, RZ, 0xc0, !PT ;  /* 0x8000000000007812 */ /* 0x000fc800078ec0ff */
[----:B------:R-:W-:Y:S01]  /*3ac0*/  LOP3.LUT R0, R0, 0x7f800000, RZ, 0xfc, !PT ;  /* 0x7f80000000007812 */ /* 0x000fe200078efcff */
[----:B------:R-:W-:Y:S06]  /*3ad0*/  BRA `(.L_x_85) ;  /* 0x0000000000047947 */ /* 0x000fec0003800000 */
.L_x_83:
[----:B------:R-:W-:-:S07]  /*3ae0*/  LEA R0, R9, R0, 0x17 ;  /* 0x0000000009007211 */ /* 0x000fce00078eb8ff */
.L_x_85:
[----:B------:R-:W-:Y:S05]  /*3af0*/  BSYNC.RECONVERGENT B1 ;  /* 0x0000000000017941 */ /* 0x000fea0003800200 */
.L_x_82:
[----:B------:R-:W-:Y:S05]  /*3b00*/  BRA `(.L_x_86) ;  /* 0x0000000000207947 */ /* 0x000fea0003800000 */
.L_x_81:
[----:B------:R-:W-:-:S04]  /*3b10*/  LOP3.LUT R0, R15, 0x80000000, R0, 0x48, !PT ;  /* 0x800000000f007812 */ /* 0x000fc800078e4800 */
[----:B------:R-:W-:Y:S01]  /*3b20*/  LOP3.LUT R0, R0, 0x7f800000, RZ, 0xfc, !PT ;  /* 0x7f80000000007812 */ /* 0x000fe200078efcff */
[----:B------:R-:W-:Y:S06]  /*3b30*/  BRA `(.L_x_86) ;  /* 0x0000000000147947 */ /* 0x000fec0003800000 */
.L_x_80:
[----:B------:R-:W-:Y:S01]  /*3b40*/  LOP3.LUT R0, R15, 0x80000000, R0, 0x48, !PT ;  /* 0x800000000f007812 */ /* 0x000fe200078e4800 */
[----:B------:R-:W-:Y:S06]  /*3b50*/  BRA `(.L_x_86) ;  /* 0x00000000000c7947 */ /* 0x000fec0003800000 */
.L_x_79:
[----:B------:R-:W0:Y:S01]  /*3b60*/  MUFU.RSQ R0, -QNAN ;  /* 0xffc0000000007908 */ /* 0x000e220000001400 */
[----:B------:R-:W-:Y:S05]  /*3b70*/  BRA `(.L_x_86) ;  /* 0x0000000000047947 */ /* 0x000fea0003800000 */
.L_x_78:
[----:B------:R-:W-:-:S07]  /*3b80*/  FADD.FTZ R0, R0, R3 ;  /* 0x0000000300007221 */ /* 0x000fce0000010000 */
.L_x_86:
[----:B------:R-:W-:Y:S05]  /*3b90*/  BSYNC.RECONVERGENT B0 ;  /* 0x0000000000007941 */ /* 0x000fea0003800200 */
.L_x_76:
[----:B------:R-:W-:Y:S01]  /*3ba0*/  HFMA2 R13, -RZ, RZ, 0, 0 ;  /* 0x00000000ff0d7431 */ /* 0x000fe200000001ff */
[----:B0-----:R-:W-:-:S03]  /*3bb0*/  MOV R9, R0 ;  /* 0x0000000000097202 */ /* 0x001fc60000000f00 */
[----:B------:R-:W-:Y:S05]  /*3bc0*/  RET.REL.NODEC R12 `(_Z7softmaxPfS_ii) ;  /* 0xffffffc40c0c7950 */ /* 0x000fea0003c3ffff */
.L_x_87:
        /* <DEDUP_REMOVED lines=11> */
.L_x_91:


//--------------------- .text._Z6matmulPfS_S_iii  --------------------------
	.section	.text._Z6matmulPfS_S_iii,"ax",@progbits
	.align	128
        .global         _Z6matmulPfS_S_iii
        .type           _Z6matmulPfS_S_iii,@function
        .size           _Z6matmulPfS_S_iii,(.L_x_95 - _Z6matmulPfS_S_iii)
        .other          _Z6matmulPfS_S_iii,@"STO_CUDA_ENTRY STV_DEFAULT"
_Z6matmulPfS_S_iii:
.text._Z6matmulPfS_S_iii:
[----:B------:R-:W-:Y:S01]  /*0000*/  LDC R1, c[0x0][0x37c] ;  /* 0x0000df00ff017b82 */ /* 0x000fe20000000800 */
[----:B------:R-:W0:Y:S01]  /*0010*/  S2R R0, SR_TID.Y ;  /* 0x0000000000007919 */ /* 0x000e220000002200 */
[----:B------:R-:W1:Y:S06]  /*0020*/  LDCU UR7, c[0x0][0x3a0] ;  /* 0x00007400ff0777ac */ /* 0x000e6c0008000800 */
[----:B------:R-:W0:Y:S01]  /*0030*/  LDC R3, c[0x0][0x364] ;  /* 0x0000d900ff037b82 */ /* 0x000e220000000800 */
[----:B------:R-:W-:Y:S01]  /*0040*/  HFMA2 R19, -RZ, RZ, 0, 0 ;  /* 0x00000000ff137431 */ /* 0x000fe200000001ff */
[----:B------:R-:W2:Y:S01]  /*0050*/  S2R R9, SR_TID.X ;  /* 0x0000000000097919 */ /* 0x000ea20000002100 */
[----:B------:R-:W3:Y:S05]  /*0060*/  LDCU.64 UR8, c[0x0][0x358] ;  /* 0x00006b00ff0877ac */ /* 0x000eea0008000a00 */
[----:B------:R-:W0:Y:S08]  /*0070*/  S2UR UR4, SR_CTAID.Y ;  /* 0x00000000000479c3 */ /* 0x000e300000002600 */
[----:B------:R-:W2:Y:S01]  /*0080*/  S2UR UR5, SR_CTAID.X ;  /* 0x00000000000579c3 */ /* 0x000ea20000002500 */
[----:B-1----:R-:W-:-:S07]  /*0090*/  UISETP.GE.AND UP0, UPT, UR7, 0x1, UPT ;  /* 0x000000010700788c */ /* 0x002fce000bf06270 */
[----:B------:R-:W2:Y:S01]  /*00a0*/  LDC R2, c[0x0][0x360] ;  /* 0x0000d800ff027b82 */ /* 0x000ea20000000800 */
[----:B0-----:R-:W-:Y:S02]  /*00b0*/  IMAD R18, R3, UR4, R0 ;  /* 0x0000000403127c24 */ /* 0x001fe4000f8e0200 */
[----:B--2---:R-:W-:Y:S01]  /*00c0*/  IMAD R17, R2, UR5, R9 ;  /* 0x0000000502117c24 */ /* 0x004fe2000f8e0209 */
[----:B---3--:R-:W-:Y:S06]  /*00d0*/  BRA.U !UP0, `(.L_x_88) ;  /* 0x0000000508947547 */ /* 0x008fec000b800000 */
[----:B------:R-:W0:Y:S01]  /*00e0*/  S2UR UR6, SR_CgaCtaId ;  /* 0x00000000000679c3 */ /* 0x000e220000008800 */
[----:B------:R-:W-:Y:S01]  /*00f0*/  UMOV UR4, 0x400 ;  /* 0x0000040000047882 */ /* 0x000fe20000000000 */
[----:B------:R-:W-:Y:S01]  /*0100*/  IMAD R16, R18, UR7, R9 ;  /* 0x0000000712107c24 */ /* 0x000fe2000f8e0209 */
[----:B------:R-:W-:Y:S01]  /*0110*/  UIADD3 UR5, UPT, UPT, UR4, 0x1000, URZ ;  /* 0x0000100004057890 */ /* 0x000fe2000fffe0ff */
[----:B------:R-:W-:Y:S01]  /*0120*/  MOV R19, RZ ;  /* 0x000000ff00137202 */ /* 0x000fe20000000f00 */
[----:B------:R-:W1:Y:S01]  /*0130*/  LDCU UR10, c[0x0][0x39c] ;  /* 0x00007380ff0a77ac */ /* 0x000e620008000800 */
[----:B------:R-:W-:Y:S02]  /*0140*/  MOV R5, RZ ;  /* 0x000000ff00057202 */ /* 0x000fe40000000f00 */
[----:B------:R-:W2:Y:S08]  /*0150*/  LDC.64 R22, c[0x0][0x380] ;  /* 0x0000e000ff167b82 */ /* 0x000eb00000000a00 */
[----:B------:R-:W3:Y:S01]  /*0160*/  LDC.64 R20, c[0x0][0x388] ;  /* 0x0000e200ff147b82 */ /* 0x000ee20000000a00 */
[----:B0-----:R-:W-:-:S02]  /*0170*/  ULEA UR4, UR6, UR4, 0x18 ;  /* 0x0000000406047291 */ /* 0x001fc4000f8ec0ff */
[----:B------:R-:W-:-:S04]  /*0180*/  ULEA UR5, UR6, UR5, 0x18 ;  /* 0x0000000506057291 */ /* 0x000fc8000f8ec0ff */
[C---:B------:R-:W-:Y:S02]  /*0190*/  LEA R6, R0.reuse, UR4, 0x7 ;  /* 0x0000000400067c11 */ /* 0x040fe4000f8e38ff */
[C---:B------:R-:W-:Y:S02]  /*01a0*/  LEA R7, R9.reuse, UR5, 0x2 ;  /* 0x0000000509077c11 */ /* 0x040fe4000f8e10ff */
[----:B------:R-:W-:Y:S02]  /*01b0*/  LEA R4, R9, R6, 0x2 ;  /* 0x0000000609047211 */ /* 0x000fe400078e10ff */
[----:B-1----:R-:W-:-:S07]  /*01c0*/  LEA R3, R0, R7, 0x7 ;  /* 0x0000000700037211 */ /* 0x002fce00078e38ff */
.L_x_89:
[-C--:B------:R-:W-:Y:S02]  /*01d0*/  IADD3 R8, PT, PT, R0, R5.reuse, RZ ;  /* 0x0000000500087210 */ /* 0x080fe40007ffe0ff */
[----:B------:R-:W-:-:S03]  /*01e0*/  IADD3 R9, PT, PT, R16, R5, RZ ;  /* 0x0000000510097210 */ /* 0x000fc60007ffe0ff */
[----:B------:R-:W-:Y:S02]  /*01f0*/  IMAD R11, R8, UR10, R17 ;  /* 0x0000000a080b7c24 */ /* 0x000fe4000f8e0211 */
[----:B--2---:R-:W-:-:S04]  /*0200*/  IMAD.WIDE.U32 R8, R9, 0x4, R22 ;  /* 0x0000000409087825 */ /* 0x004fc800078e0016 */
[----:B---3--:R-:W-:Y:S01]  /*0210*/  IMAD.WIDE.U32 R10, R11, 0x4, R20 ;  /* 0x000000040b0a7825 */ /* 0x008fe200078e0014 */
[----:B------:R-:W2:Y:S04]  /*0220*/  LDG.E R29, desc[UR8][R8.64] ;  /* 0x00000008081d7981 */ /* 0x000ea8000c1e1900 */
[----:B------:R-:W3:Y:S01]  /*0230*/  LDG.E R24, desc[UR8][R10.64] ;  /* 0x000000080a187981 */ /* 0x000ee2000c1e1900 */
[----:B------:R-:W-:-:S04]  /*0240*/  IADD3 R5, PT, PT, R2, R5, RZ ;  /* 0x0000000502057210 */ /* 0x000fc80007ffe0ff */
[----:B------:R-:W-:Y:S01]  /*0250*/  ISETP.GE.AND P0, PT, R5, UR7, PT ;  /* 0x0000000705007c0c */ /* 0x000fe2000bf06270 */
[----:B--2---:R-:W-:Y:S04]  /*0260*/  STS [R4], R29 ;  /* 0x0000001d04007388 */ /* 0x004fe80000000800 */
[----:B---3--:R-:W-:Y:S01]  /*0270*/  STS [R3], R24 ;  /* 0x0000001803007388 */ /* 0x008fe20000000800 */
[----:B------:R-:W-:Y:S06]  /*0280*/  BAR.SYNC.DEFER_BLOCKING 0x0 ;  /* 0x0000000000007b1d */ /* 0x000fec0000010000 */
[----:B------:R-:W-:Y:S04]  /*0290*/  LDS R27, [R7] ;  /* 0x00000000071b7984 */ /* 0x000fe80000000800 */
[----:B------:R-:W0:Y:S04]  /*02a0*/  LDS.128 R12, [R6] ;  /* 0x00000000060c7984 */ /* 0x000e280000000c00 */
[----:B------:R-:W1:Y:S04]  /*02b0*/  LDS R28, [R7+0x80] ;  /* 0x00008000071c7984 */ /* 0x000e680000000800 */
[----:B------:R-:W2:Y:S04]  /*02c0*/  LDS R25, [R7+0x100] ;  /* 0x0001000007197984 */ /* 0x000ea80000000800 */
[----:B------:R-:W3:Y:S04]  /*02d0*/  LDS R26, [R7+0x180] ;  /* 0x00018000071a7984 */ /* 0x000ee80000000800 */
[----:B------:R-:W-:Y:S04]  /*02e0*/  LDS.128 R8, [R6+0x10] ;  /* 0x0000100006087984 */ /* 0x000fe80000000c00 */
[----:B------:R-:W-:Y:S01]  /*02f0*/  LDS R24, [R7+0x280] ;  /* 0x0002800007187984 */ /* 0x000fe20000000800 */
[----:B0-----:R-:W-:-:S03]  /*0300*/  FFMA R12, R12, R27, R19 ;  /* 0x0000001b0c0c7223 */ /* 0x001fc60000000013 */
[----:B------:R-:W0:Y:S01]  /*0310*/  LDS R27, [R7+0x200] ;  /* 0x00020000071b7984 */ /* 0x000e220000000800 */
[----:B-1----:R-:W-:-:S03]  /*0320*/  FFMA R12, R28, R13, R12 ;  /* 0x0000000d1c0c7223 */ /* 0x002fc6000000000c */
[----:B------:R-:W1:Y:S01]  /*0330*/  LDS R19, [R7+0x300] ;  /* 0x0003000007137984 */ /* 0x000e620000000800 */
[----:B--2---:R-:W-:-:S04]  /*0340*/  FFMA R25, R25, R14, R12 ;  /* 0x0000000e19197223 */ /* 0x004fc8000000000c */
[----:B---3--:R-:W-:Y:S02]  /*0350*/  FFMA R15, R26, R15, R25 ;  /* 0x0000000f1a0f7223 */ /* 0x008fe40000000019 */
[----:B------:R-:W2:Y:S04]  /*0360*/  LDS R26, [R7+0x380] ;  /* 0x00038000071a7984 */ /* 0x000ea80000000800 */
[----:B------:R-:W-:Y:S01]  /*0370*/  LDS R25, [R7+0x400] ;  /* 0x0004000007197984 */ /* 0x000fe20000000800 */
[----:B0-----:R-:W-:-:S03]  /*0380*/  FFMA R27, R8, R27, R15 ;  /* 0x0000001b081b7223 */ /* 0x001fc6000000000f */
[----:B------:R-:W0:Y:S01]  /*0390*/  LDS.128 R12, [R6+0x20] ;  /* 0x00002000060c7984 */ /* 0x000e220000000c00 */
[----:B------:R-:W-:-:S03]  /*03a0*/  FFMA R8, R24, R9, R27 ;  /* 0x0000000918087223 */ /* 0x000fc6000000001b */
[----:B------:R-:W3:Y:S01]  /*03b0*/  LDS R24, [R7+0x480] ;  /* 0x0004800007187984 */ /* 0x000ee20000000800 */
[----:B-1----:R-:W-:-:S03]  /*03c0*/  FFMA R9, R19, R10, R8 ;  /* 0x0000000a13097223 */ /* 0x002fc60000000008 */
[----:B------:R-:W1:Y:S01]  /*03d0*/  LDS R19, [R7+0x500] ;  /* 0x0005000007137984 */ /* 0x000e620000000800 */
[----:B--2---:R-:W-:-:S03]  /*03e0*/  FFMA R9, R26, R11, R9 ;  /* 0x0000000b1a097223 */ /* 0x004fc60000000009 */
[----:B------:R-:W2:Y:S01]  /*03f0*/  LDS R26, [R7+0x580] ;  /* 0x00058000071a7984 */ /* 0x000ea20000000800 */
[----:B0-----:R-:W-:-:S03]  /*0400*/  FFMA R27, R12, R25, R9 ;  /* 0x000000190c1b7223 */ /* 0x001fc60000000009 */
[----:B------:R-:W-:Y:S01]  /*0410*/  LDS R25, [R7+0x600] ;  /* 0x0006000007197984 */ /* 0x000fe20000000800 */
[----:B---3--:R-:W-:-:S03]  /*0420*/  FFMA R12, R24, R13, R27 ;  /* 0x0000000d180c7223 */ /* 0x008fc6000000001b */
[----:B------:R-:W0:Y:S01]  /*0430*/  LDS.128 R8, [R6+0x30] ;  /* 0x0000300006087984 */ /* 0x000e220000000c00 */
[----:B-1----:R-:W-:-:S03]  /*0440*/  FFMA R13, R19, R14, R12 ;  /* 0x0000000e130d7223 */ /* 0x002fc6000000000c */
[----:B------:R-:W1:Y:S01]  /*0450*/  LDS R24, [R7+0x680] ;  /* 0x0006800007187984 */ /* 0x000e620000000800 */
[----:B--2---:R-:W-:-:S03]  /*0460*/  FFMA R13, R26, R15, R13 ;  /* 0x0000000f1a0d7223 */ /* 0x004fc6000000000d */
[----:B------:R-:W2:Y:S04]  /*0470*/  LDS R19, [R7+0x700] ;  /* 0x0007000007137984 */ /* 0x000ea80000000800 */
[----:B------:R-:W3:Y:S01]  /*0480*/  LDS R26, [R7+0x780] ;  /* 0x00078000071a7984 */ /* 0x000ee20000000800 */
[----:B0-----:R-:W-:-:S03]  /*0490*/  FFMA R27, R8, R25, R13 ;  /* 0x00000019081b7223 */ /* 0x001fc6000000000d */
[----:B------:R-:W-:Y:S01]  /*04a0*/  LDS R25, [R7+0x800] ;  /* 0x0008000007197984 */ /* 0x000fe20000000800 */
[----:B-1----:R-:W-:-:S03]  /*04b0*/  FFMA R8, R24, R9, R27 ;  /* 0x0000000918087223 */ /* 0x002fc6000000001b */
[----:B------:R-:W0:Y:S01]  /*04c0*/  LDS.128 R12, [R6+0x40] ;  /* 0x00004000060c7984 */ /* 0x000e220000000c00 */
[----:B--2---:R-:W-:-:S03]  /*04d0*/  FFMA R9, R19, R10, R8 ;  /* 0x0000000a13097223 */ /* 0x004fc60000000008 */
[----:B------:R-:W1:Y:S01]  /*04e0*/  LDS R24, [R7+0x880] ;  /* 0x0008800007187984 */ /* 0x000e620000000800 */
[----:B---3--:R-:W-:-:S03]  /*04f0*/  FFMA R9, R26, R11, R9 ;  /* 0x0000000b1a097223 */ /* 0x008fc60000000009 */
        /* <DEDUP_REMOVED lines=10> */
[----:B------:R-:W3:Y:S04]  /*05a0*/  LDS R26, [R7+0xb80] ;  /* 0x000b8000071a7984 */ /* 0x000ee80000000800 */
[----:B------:R-:W-:Y:S01]  /*05b0*/  LDS R27, [R7+0xc00] ;  /* 0x000c0000071b7984 */ /* 0x000fe20000000800 */
[----:B0-----:R-:W-:-:S03]  /*05c0*/  FFMA R25, R8, R25, R13 ;  /* 0x0000001908197223 */ /* 0x001fc6000000000d */
[----:B------:R-:W0:Y:S01]  /*05d0*/  LDS.128 R12, [R6+0x60] ;  /* 0x00006000060c7984 */ /* 0x000e220000000c00 */
[----:B-1----:R-:W-:-:S03]  /*05e0*/  FFMA R24, R24, R9, R25 ;  /* 0x0000000918187223 */ /* 0x002fc60000000019 */
[----:B------:R-:W1:Y:S01]  /*05f0*/  LDS R8, [R7+0xc80] ;  /* 0x000c800007087984 */ /* 0x000e620000000800 */
[----:B--2---:R-:W-:-:S03]  /*0600*/  FFMA R19, R19, R10, R24 ;  /* 0x0000000a13137223 */ /* 0x004fc60000000018 */
[----:B------:R-:W2:Y:S01]  /*0610*/  LDS R25, [R7+0xd00] ;  /* 0x000d000007197984 */ /* 0x000ea20000000800 */
[----:B---3--:R-:W-:-:S03]  /*0620*/  FFMA R11, R26, R11, R19 ;  /* 0x0000000b1a0b7223 */ /* 0x008fc60000000013 */
[----:B------:R-:W-:Y:S04]  /*0630*/  LDS R24, [R7+0xe80] ;  /* 0x000e800007187984 */ /* 0x000fe80000000800 */
[----:B------:R-:W-:Y:S01]  /*0640*/  LDS R19, [R7+0xf80] ;  /* 0x000f800007137984 */ /* 0x000fe20000000800 */
[----:B0-----:R-:W-:-:S03]  /*0650*/  FFMA R11, R12, R27, R11 ;  /* 0x0000001b0c0b7223 */ /* 0x001fc6000000000b */
[----:B------:R-:W0:Y:S01]  /*0660*/  LDS R12, [R7+0xd80] ;  /* 0x000d8000070c7984 */ /* 0x000e220000000800 */
[----:B-1----:R-:W-:-:S03]  /*0670*/  FFMA R26, R8, R13, R11 ;  /* 0x0000000d081a7223 */ /* 0x002fc6000000000b */
[----:B------:R-:W-:Y:S01]  /*0680*/  LDS R13, [R7+0xe00] ;  /* 0x000e0000070d7984 */ /* 0x000fe20000000800 */
[----:B--2---:R-:W-:-:S03]  /*0690*/  FFMA R25, R25, R14, R26 ;  /* 0x0000000e19197223 */ /* 0x004fc6000000001a */
[----:B------:R-:W1:Y:S04]  /*06a0*/  LDS.128 R8, [R6+0x70] ;  /* 0x0000700006087984 */ /* 0x000e680000000c00 */
[----:B------:R-:W2:Y:S01]  /*06b0*/  LDS R14, [R7+0xf00] ;  /* 0x000f0000070e7984 */ /* 0x000ea20000000800 */
[----:B0-----:R-:W-:-:S04]  /*06c0*/  FFMA R15, R12, R15, R25 ;  /* 0x0000000f0c0f7223 */ /* 0x001fc80000000019 */
[----:B-1----:R-:W-:-:S04]  /*06d0*/  FFMA R13, R8, R13, R15 ;  /* 0x0000000d080d7223 */ /* 0x002fc8000000000f */
[----:B------:R-:W-:-:S04]  /*06e0*/  FFMA R9, R24, R9, R13 ;  /* 0x0000000918097223 */ /* 0x000fc8000000000d */
[----:B--2---:R-:W-:-:S04]  /*06f0*/  FFMA R10, R14, R10, R9 ;  /* 0x0000000a0e0a7223 */ /* 0x004fc80000000009 */
[----:B------:R-:W-:Y:S01]  /*0700*/  FFMA R19, R19, R11, R10 ;  /* 0x0000000b13137223 */ /* 0x000fe2000000000a */
[----:B------:R-:W-:Y:S06]  /*0710*/  BAR.SYNC.DEFER_BLOCKING 0x0 ;  /* 0x0000000000007b1d */ /* 0x000fec0000010000 */
[----:B------:R-:W-:Y:S05]  /*0720*/  @!P0 BRA `(.L_x_89) ;  /* 0xfffffff800a88947 */ /* 0x000fea000383ffff */
.L_x_88:
[----:B------:R-:W0:Y:S01]  /*0730*/  LDC.64 R2, c[0x0][0x390] ;  /* 0x0000e400ff027b82 */ /* 0x000e220000000a00 */
[----:B------:R-:W1:Y:S02]  /*0740*/  LDCU UR4, c[0x0][0x39c] ;  /* 0x00007380ff0477ac */ /* 0x000e640008000800 */
[----:B-1----:R-:W-:-:S04]  /*0750*/  IMAD R17, R18, UR4, R17 ;  /* 0x0000000412117c24 */ /* 0x002fc8000f8e0211 */
[----:B0-----:R-:W-:-:S05]  /*0760*/  IMAD.WIDE R2, R17, 0x4, R2 ;  /* 0x0000000411027825 */ /* 0x001fca00078e0202 */
[----:B------:R-:W-:Y:S01]  /*0770*/  STG.E desc[UR8][R2.64], R19 ;  /* 0x0000001302007986 */ /* 0x000fe2000c101908 */
[----:B------:R-:W-:Y:S05]  /*0780*/  EXIT ;  /* 0x000000000000794d */ /* 0x000fea0003800000 */
.L_x_90:
        /* <DEDUP_REMOVED lines=15> */
.L_x_95:


//--------------------- .nv.shared.reserved.0     --------------------------
	.section	.nv.shared.reserved.0,"aw",@nobits
	.weak		__nv_reservedSMEM_offset_0_alias
	.size		__nv_reservedSMEM_offset_0_alias, 0, 64
	.other		__nv_reservedSMEM_offset_0_alias,@"STO_CUDA_RESERVED_SHARED STV_DEFAULT"
__nv_reservedSMEM_offset_0_alias:
	.zero		0
	.zero		64


//--------------------- .nv.shared._Z6matmulPfS_S_iii --------------------------
	.section	.nv.shared._Z6matmulPfS_S_iii,"aw",@nobits
	.sectionflags	@""
	.align	4
.nv.shared._Z6matmulPfS_S_iii:
	.zero		9216


//--------------------- .nv.constant0._Z12scale_kernelPffi --------------------------
	.section	.nv.constant0._Z12scale_kernelPffi,"a",@progbits
	.sectionflags	@""
	.align	4
.nv.constant0._Z12scale_kernelPffi:
	.zero		912


//--------------------- .nv.constant0._Z9transposePfS_ii --------------------------
	.section	.nv.constant0._Z9transposePfS_ii,"a",@progbits
	.sectionflags	@""
	.align	4
.nv.constant0._Z9transposePfS_ii:
	.zero		920


//--------------------- .nv.constant0._Z7softmaxPfS_ii --------------------------
	.section	.nv.constant0._Z7softmaxPfS_ii,"a",@progbits
	.sectionflags	@""
	.align	4
.nv.constant0._Z7softmaxPfS_ii:
	.zero		920


//--------------------- .nv.constant0._Z6matmulPfS_S_iii --------------------------
	.section	.nv.constant0._Z6matmulPfS_S_iii,"a",@progbits
	.sectionflags	@""
	.align	4
.nv.constant0._Z6matmulPfS_S_iii:
	.zero		932


//--------------------- SYMBOLS --------------------------

	.type		.nv.reservedSmem.offset0,@object
	.size		.nv.reservedSmem.offset0,0x4
	.type		.nv.reservedSmem.cap,@object
	.size		.nv.reservedSmem.cap,0x4
